	.target	sm_80

	.elftype	@"ET_EXEC"


//--------------------- .note.nv.tkinfo           --------------------------
	.section	.note.nv.tkinfo,"",@"SHT_NOTE"
	.sectionflags	@"SHF_NOTE_NV_TKINFO"
	.tkinfo
        /*0018*/ 	.word	0x00000002
        /*0030*/ 	.string	""
        /*0030*/ 	.string	"ptxas"
        /*0030*/ 	.string	"Cuda compilation tools, release 13.0, V13.0.88"
        /*0030*/ 	.string	"Build cuda_13.0.r13.0/compiler.36424714_0"
        /*0030*/ 	.string	"-arch sm_80 -m 64 "



//--------------------- .note.nv.cuinfo           --------------------------
	.section	.note.nv.cuinfo,"",@"SHT_NOTE"
	.sectionflags	@"SHF_NOTE_NV_CUINFO"
        /*0018*/ 	.short	0x0002
        /*001a*/ 	.short	0x0050
        /*001c*/ 	.short	0x0082
	.zero		2


//--------------------- .nv.info                  --------------------------
	.section	.nv.info,"",@"SHT_CUDA_INFO"
	.align	4


	//----- nvinfo : EIATTR_REGCOUNT
	.align		4
        /*0000*/ 	.byte	0x04, 0x2f
        /*0002*/ 	.short	(.L_29 - .L_28)
	.align		4
.L_28:
        /*0004*/ 	.word	index@(_Z18fp16_to_fp8_kernelPK6__halfPhiiii)
        /*0008*/ 	.word	0x0000000e


	//----- nvinfo : EIATTR_FRAME_SIZE
	.align		4
.L_29:
        /*000c*/ 	.byte	0x04, 0x11
        /*000e*/ 	.short	(.L_31 - .L_30)
	.align		4
.L_30:
        /*0010*/ 	.word	index@(_Z18fp16_to_fp8_kernelPK6__halfPhiiii)
        /*0014*/ 	.word	0x00000000


	//----- nvinfo : EIATTR_REGCOUNT
	.align		4
.L_31:
        /*0018*/ 	.byte	0x04, 0x2f
        /*001a*/ 	.short	(.L_33 - .L_32)
	.align		4
.L_32:
        /*001c*/ 	.word	index@(_Z18fp8_to_fp16_kernelPKhP6__halfiiii)
        /*0020*/ 	.word	0x00000010


	//----- nvinfo : EIATTR_FRAME_SIZE
	.align		4
.L_33:
        /*0024*/ 	.byte	0x04, 0x11
        /*0026*/ 	.short	(.L_35 - .L_34)
	.align		4
.L_34:
        /*0028*/ 	.word	index@(_Z18fp8_to_fp16_kernelPKhP6__halfiiii)
        /*002c*/ 	.word	0x00000000


	//----- nvinfo : EIATTR_REGCOUNT
	.align		4
.L_35:
        /*0030*/ 	.byte	0x04, 0x2f
        /*0032*/ 	.short	(.L_37 - .L_36)
	.align		4
.L_36:
        /*0034*/ 	.word	index@(_Z25fp16_to_q_kv_paged_kernelILi4ELi4EEvPK6__halfPhPS0_S2_S3_S4_PKiS6_iiii)
        /*0038*/ 	.word	0x0000001b


	//----- nvinfo : EIATTR_FRAME_SIZE
	.align		4
.L_37:
        /*003c*/ 	.byte	0x04, 0x11
        /*003e*/ 	.short	(.L_39 - .L_38)
	.align		4
.L_38:
        /*0040*/ 	.word	index@(_Z25fp16_to_q_kv_paged_kernelILi4ELi4EEvPK6__halfPhPS0_S2_S3_S4_PKiS6_iiii)
        /*0044*/ 	.word	0x00000000


	//----- nvinfo : EIATTR_REGCOUNT
	.align		4
.L_39:
        /*0048*/ 	.byte	0x04, 0x2f
        /*004a*/ 	.short	(.L_41 - .L_40)
	.align		4
.L_40:
        /*004c*/ 	.word	index@(_Z25fp16_to_q_kv_paged_kernelILi8ELi4EEvPK6__halfPhPS0_S2_S3_S4_PKiS6_iiii)
        /*0050*/ 	.word	0x0000001d


	//----- nvinfo : EIATTR_FRAME_SIZE
	.align		4
.L_41:
        /*0054*/ 	.byte	0x04, 0x11
        /*0056*/ 	.short	(.L_43 - .L_42)
	.align		4
.L_42:
        /*0058*/ 	.word	index@(_Z25fp16_to_q_kv_paged_kernelILi8ELi4EEvPK6__halfPhPS0_S2_S3_S4_PKiS6_iiii)
        /*005c*/ 	.word	0x00000000


	//----- nvinfo : EIATTR_REGCOUNT
	.align		4
.L_43:
        /*0060*/ 	.byte	0x04, 0x2f
        /*0062*/ 	.short	(.L_45 - .L_44)
	.align		4
.L_44:
        /*0064*/ 	.word	index@(_Z25fp16_to_q_kv_paged_kernelILi8ELi8EEvPK6__halfPhPS0_S2_S3_S4_PKiS6_iiii)
        /*0068*/ 	.word	0x0000001f


	//----- nvinfo : EIATTR_FRAME_SIZE
	.align		4
.L_45:
        /*006c*/ 	.byte	0x04, 0x11
        /*006e*/ 	.short	(.L_47 - .L_46)
	.align		4
.L_46:
        /*0070*/ 	.word	index@(_Z25fp16_to_q_kv_paged_kernelILi8ELi8EEvPK6__halfPhPS0_S2_S3_S4_PKiS6_iiii)
        /*0074*/ 	.word	0x00000000


	//----- nvinfo : EIATTR_REGCOUNT
	.align		4
.L_47:
        /*0078*/ 	.byte	0x04, 0x2f
        /*007a*/ 	.short	(.L_49 - .L_48)
	.align		4
.L_48:
        /*007c*/ 	.word	index@(_Z19fp16_to_q_kv_kernelILi4ELi4EEvPK6__halfPhPS0_S2_S3_S4_iii)
        /*0080*/ 	.word	0x00000014


	//----- nvinfo : EIATTR_FRAME_SIZE
	.align		4
.L_49:
        /*0084*/ 	.byte	0x04, 0x11
        /*0086*/ 	.short	(.L_51 - .L_50)
	.align		4
.L_50:
        /*0088*/ 	.word	index@(_Z19fp16_to_q_kv_kernelILi4ELi4EEvPK6__halfPhPS0_S2_S3_S4_iii)
        /*008c*/ 	.word	0x00000000


	//----- nvinfo : EIATTR_REGCOUNT
	.align		4
.L_51:
        /*0090*/ 	.byte	0x04, 0x2f
        /*0092*/ 	.short	(.L_53 - .L_52)
	.align		4
.L_52:
        /*0094*/ 	.word	index@(_Z19fp16_to_q_kv_kernelILi8ELi4EEvPK6__halfPhPS0_S2_S3_S4_iii)
        /*0098*/ 	.word	0x00000016


	//----- nvinfo : EIATTR_FRAME_SIZE
	.align		4
.L_53:
        /*009c*/ 	.byte	0x04, 0x11
        /*009e*/ 	.short	(.L_55 - .L_54)
	.align		4
.L_54:
        /*00a0*/ 	.word	index@(_Z19fp16_to_q_kv_kernelILi8ELi4EEvPK6__halfPhPS0_S2_S3_S4_iii)
        /*00a4*/ 	.word	0x00000000


	//----- nvinfo : EIATTR_REGCOUNT
	.align		4
.L_55:
        /*00a8*/ 	.byte	0x04, 0x2f
        /*00aa*/ 	.short	(.L_57 - .L_56)
	.align		4
.L_56:
        /*00ac*/ 	.word	index@(_Z19fp16_to_q_kv_kernelILi8ELi8EEvPK6__halfPhPS0_S2_S3_S4_iii)
        /*00b0*/ 	.word	0x00000014


	//----- nvinfo : EIATTR_FRAME_SIZE
	.align		4
.L_57:
        /*00b4*/ 	.byte	0x04, 0x11
        /*00b6*/ 	.short	(.L_59 - .L_58)
	.align		4
.L_58:
        /*00b8*/ 	.word	index@(_Z19fp16_to_q_kv_kernelILi8ELi8EEvPK6__halfPhPS0_S2_S3_S4_iii)
        /*00bc*/ 	.word	0x00000000


	//----- nvinfo : EIATTR_REGCOUNT
	.align		4
.L_59:
        /*00c0*/ 	.byte	0x04, 0x2f
        /*00c2*/ 	.short	(.L_61 - .L_60)
	.align		4
.L_60:
        /*00c4*/ 	.word	index@(_Z25q_to_fp16_kv_paged_kernelILi4ELi4EEvPKhPK6__halfPS2_S1_S4_S5_PKiS7_iii)
        /*00c8*/ 	.word	0x0000001e


	//----- nvinfo : EIATTR_FRAME_SIZE
	.align		4
.L_61:
        /*00cc*/ 	.byte	0x04, 0x11
        /*00ce*/ 	.short	(.L_63 - .L_62)
	.align		4
.L_62:
        /*00d0*/ 	.word	index@(_Z25q_to_fp16_kv_paged_kernelILi4ELi4EEvPKhPK6__halfPS2_S1_S4_S5_PKiS7_iii)
        /*00d4*/ 	.word	0x00000000


	//----- nvinfo : EIATTR_REGCOUNT
	.align		4
.L_63:
        /*00d8*/ 	.byte	0x04, 0x2f
        /*00da*/ 	.short	(.L_65 - .L_64)
	.align		4
.L_64:
        /*00dc*/ 	.word	index@(_Z25q_to_fp16_kv_paged_kernelILi8ELi4EEvPKhPK6__halfPS2_S1_S4_S5_PKiS7_iii)
        /*00e0*/ 	.word	0x00000020


	//----- nvinfo : EIATTR_FRAME_SIZE
	.align		4
.L_65:
        /*00e4*/ 	.byte	0x04, 0x11
        /*00e6*/ 	.short	(.L_67 - .L_66)
	.align		4
.L_66:
        /*00e8*/ 	.word	index@(_Z25q_to_fp16_kv_paged_kernelILi8ELi4EEvPKhPK6__halfPS2_S1_S4_S5_PKiS7_iii)
        /*00ec*/ 	.word	0x00000000


	//----- nvinfo : EIATTR_REGCOUNT
	.align		4
.L_67:
        /*00f0*/ 	.byte	0x04, 0x2f
        /*00f2*/ 	.short	(.L_69 - .L_68)
	.align		4
.L_68:
        /*00f4*/ 	.word	index@(_Z25q_to_fp16_kv_paged_kernelILi8ELi8EEvPKhPK6__halfPS2_S1_S4_S5_PKiS7_iii)
        /*00f8*/ 	.word	0x0000001b


	//----- nvinfo : EIATTR_FRAME_SIZE
	.align		4
.L_69:
        /*00fc*/ 	.byte	0x04, 0x11
        /*00fe*/ 	.short	(.L_71 - .L_70)
	.align		4
.L_70:
        /*0100*/ 	.word	index@(_Z25q_to_fp16_kv_paged_kernelILi8ELi8EEvPKhPK6__halfPS2_S1_S4_S5_PKiS7_iii)
        /*0104*/ 	.word	0x00000000


	//----- nvinfo : EIATTR_REGCOUNT
	.align		4
.L_71:
        /*0108*/ 	.byte	0x04, 0x2f
        /*010a*/ 	.short	(.L_73 - .L_72)
	.align		4
.L_72:
        /*010c*/ 	.word	index@(_Z19q_to_fp16_kv_kernelILi4ELi4EEvPKhPK6__halfPS2_S1_S4_S5_iii)
        /*0110*/ 	.word	0x0000000f


	//----- nvinfo : EIATTR_FRAME_SIZE
	.align		4
.L_73:
        /*0114*/ 	.byte	0x04, 0x11
        /*0116*/ 	.short	(.L_75 - .L_74)
	.align		4
.L_74:
        /*0118*/ 	.word	index@(_Z19q_to_fp16_kv_kernelILi4ELi4EEvPKhPK6__halfPS2_S1_S4_S5_iii)
        /*011c*/ 	.word	0x00000000


	//----- nvinfo : EIATTR_REGCOUNT
	.align		4
.L_75:
        /*0120*/ 	.byte	0x04, 0x2f
        /*0122*/ 	.short	(.L_77 - .L_76)
	.align		4
.L_76:
        /*0124*/ 	.word	index@(_Z19q_to_fp16_kv_kernelILi8ELi4EEvPKhPK6__halfPS2_S1_S4_S5_iii)
        /*0128*/ 	.word	0x00000010


	//----- nvinfo : EIATTR_FRAME_SIZE
	.align		4
.L_77:
        /*012c*/ 	.byte	0x04, 0x11
        /*012e*/ 	.short	(.L_79 - .L_78)
	.align		4
.L_78:
        /*0130*/ 	.word	index@(_Z19q_to_fp16_kv_kernelILi8ELi4EEvPKhPK6__halfPS2_S1_S4_S5_iii)
        /*0134*/ 	.word	0x00000000


	//----- nvinfo : EIATTR_REGCOUNT
	.align		4
.L_79:
        /*0138*/ 	.byte	0x04, 0x2f
        /*013a*/ 	.short	(.L_81 - .L_80)
	.align		4
.L_80:
        /*013c*/ 	.word	index@(_Z19q_to_fp16_kv_kernelILi8ELi8EEvPKhPK6__halfPS2_S1_S4_S5_iii)
        /*0140*/ 	.word	0x0000000f


	//----- nvinfo : EIATTR_FRAME_SIZE
	.align		4
.L_81:
        /*0144*/ 	.byte	0x04, 0x11
        /*0146*/ 	.short	(.L_83 - .L_82)
	.align		4
.L_82:
        /*0148*/ 	.word	index@(_Z19q_to_fp16_kv_kernelILi8ELi8EEvPKhPK6__halfPS2_S1_S4_S5_iii)
        /*014c*/ 	.word	0x00000000


	//----- nvinfo : EIATTR_REGCOUNT
	.align		4
.L_83:
        /*0150*/ 	.byte	0x04, 0x2f
        /*0152*/ 	.short	(.L_85 - .L_84)
	.align		4
.L_84:
        /*0154*/ 	.word	index@(_Z19cache_rotate_kernelPhPKjS_mm)
        /*0158*/ 	.word	0x0000001a


	//----- nvinfo : EIATTR_FRAME_SIZE
	.align		4
.L_85:
        /*015c*/ 	.byte	0x04, 0x11
        /*015e*/ 	.short	(.L_87 - .L_86)
	.align		4
.L_86:
        /*0160*/ 	.word	index@($__internal_0_$__cuda_sm20_div_u64)
        /*0164*/ 	.word	0x00000000


	//----- nvinfo : EIATTR_FRAME_SIZE
	.align		4
.L_87:
        /*0168*/ 	.byte	0x04, 0x11
        /*016a*/ 	.short	(.L_89 - .L_88)
	.align		4
.L_88:
        /*016c*/ 	.word	index@(_Z19cache_rotate_kernelPhPKjS_mm)
        /*0170*/ 	.word	0x00000000


	//----- nvinfo : EIATTR_MIN_STACK_SIZE
	.align		4
.L_89:
        /*0174*/ 	.byte	0x04, 0x12
        /*0176*/ 	.short	(.L_91 - .L_90)
	.align		4
.L_90:
        /*0178*/ 	.word	index@(_Z19cache_rotate_kernelPhPKjS_mm)
        /*017c*/ 	.word	0x00000000


	//----- nvinfo : EIATTR_MIN_STACK_SIZE
	.align		4
.L_91:
        /*0180*/ 	.byte	0x04, 0x12
        /*0182*/ 	.short	(.L_93 - .L_92)
	.align		4
.L_92:
        /*0184*/ 	.word	index@(_Z19q_to_fp16_kv_kernelILi8ELi8EEvPKhPK6__halfPS2_S1_S4_S5_iii)
        /*0188*/ 	.word	0x00000000


	//----- nvinfo : EIATTR_MIN_STACK_SIZE
	.align		4
.L_93:
        /*018c*/ 	.byte	0x04, 0x12
        /*018e*/ 	.short	(.L_95 - .L_94)
	.align		4
.L_94:
        /*0190*/ 	.word	index@(_Z19q_to_fp16_kv_kernelILi8ELi4EEvPKhPK6__halfPS2_S1_S4_S5_iii)
        /*0194*/ 	.word	0x00000000


	//----- nvinfo : EIATTR_MIN_STACK_SIZE
	.align		4
.L_95:
        /*0198*/ 	.byte	0x04, 0x12
        /*019a*/ 	.short	(.L_97 - .L_96)
	.align		4
.L_96:
        /*019c*/ 	.word	index@(_Z19q_to_fp16_kv_kernelILi4ELi4EEvPKhPK6__halfPS2_S1_S4_S5_iii)
        /*01a0*/ 	.word	0x00000000


	//----- nvinfo : EIATTR_MIN_STACK_SIZE
	.align		4
.L_97:
        /*01a4*/ 	.byte	0x04, 0x12
        /*01a6*/ 	.short	(.L_99 - .L_98)
	.align		4
.L_98:
        /*01a8*/ 	.word	index@(_Z25q_to_fp16_kv_paged_kernelILi8ELi8EEvPKhPK6__halfPS2_S1_S4_S5_PKiS7_iii)
        /*01ac*/ 	.word	0x00000000


	//----- nvinfo : EIATTR_MIN_STACK_SIZE
	.align		4
.L_99:
        /*01b0*/ 	.byte	0x04, 0x12
        /*01b2*/ 	.short	(.L_101 - .L_100)
	.align		4
.L_100:
        /*01b4*/ 	.word	index@(_Z25q_to_fp16_kv_paged_kernelILi8ELi4EEvPKhPK6__halfPS2_S1_S4_S5_PKiS7_iii)
        /*01b8*/ 	.word	0x00000000


	//----- nvinfo : EIATTR_MIN_STACK_SIZE
	.align		4
.L_101:
        /*01bc*/ 	.byte	0x04, 0x12
        /*01be*/ 	.short	(.L_103 - .L_102)
	.align		4
.L_102:
        /*01c0*/ 	.word	index@(_Z25q_to_fp16_kv_paged_kernelILi4ELi4EEvPKhPK6__halfPS2_S1_S4_S5_PKiS7_iii)
        /*01c4*/ 	.word	0x00000000


	//----- nvinfo : EIATTR_MIN_STACK_SIZE
	.align		4
.L_103:
        /*01c8*/ 	.byte	0x04, 0x12
        /*01ca*/ 	.short	(.L_105 - .L_104)
	.align		4
.L_104:
        /*01cc*/ 	.word	index@(_Z19fp16_to_q_kv_kernelILi8ELi8EEvPK6__halfPhPS0_S2_S3_S4_iii)
        /*01d0*/ 	.word	0x00000000


	//----- nvinfo : EIATTR_MIN_STACK_SIZE
	.align		4
.L_105:
        /*01d4*/ 	.byte	0x04, 0x12
        /*01d6*/ 	.short	(.L_107 - .L_106)
	.align		4
.L_106:
        /*01d8*/ 	.word	index@(_Z19fp16_to_q_kv_kernelILi8ELi4EEvPK6__halfPhPS0_S2_S3_S4_iii)
        /*01dc*/ 	.word	0x00000000


	//----- nvinfo : EIATTR_MIN_STACK_SIZE
	.align		4
.L_107:
        /*01e0*/ 	.byte	0x04, 0x12
        /*01e2*/ 	.short	(.L_109 - .L_108)
	.align		4
.L_108:
        /*01e4*/ 	.word	index@(_Z19fp16_to_q_kv_kernelILi4ELi4EEvPK6__halfPhPS0_S2_S3_S4_iii)
        /*01e8*/ 	.word	0x00000000


	//----- nvinfo : EIATTR_MIN_STACK_SIZE
	.align		4
.L_109:
        /*01ec*/ 	.byte	0x04, 0x12
        /*01ee*/ 	.short	(.L_111 - .L_110)
	.align		4
.L_110:
        /*01f0*/ 	.word	index@(_Z25fp16_to_q_kv_paged_kernelILi8ELi8EEvPK6__halfPhPS0_S2_S3_S4_PKiS6_iiii)
        /*01f4*/ 	.word	0x00000000


	//----- nvinfo : EIATTR_MIN_STACK_SIZE
	.align		4
.L_111:
        /*01f8*/ 	.byte	0x04, 0x12
        /*01fa*/ 	.short	(.L_113 - .L_112)
	.align		4
.L_112:
        /*01fc*/ 	.word	index@(_Z25fp16_to_q_kv_paged_kernelILi8ELi4EEvPK6__halfPhPS0_S2_S3_S4_PKiS6_iiii)
        /*0200*/ 	.word	0x00000000


	//----- nvinfo : EIATTR_MIN_STACK_SIZE
	.align		4
.L_113:
        /*0204*/ 	.byte	0x04, 0x12
        /*0206*/ 	.short	(.L_115 - .L_114)
	.align		4
.L_114:
        /*0208*/ 	.word	index@(_Z25fp16_to_q_kv_paged_kernelILi4ELi4EEvPK6__halfPhPS0_S2_S3_S4_PKiS6_iiii)
        /*020c*/ 	.word	0x00000000


	//----- nvinfo : EIATTR_MIN_STACK_SIZE
	.align		4
.L_115:
        /*0210*/ 	.byte	0x04, 0x12
        /*0212*/ 	.short	(.L_117 - .L_116)
	.align		4
.L_116:
        /*0214*/ 	.word	index@(_Z18fp8_to_fp16_kernelPKhP6__halfiiii)
        /*0218*/ 	.word	0x00000000


	//----- nvinfo : EIATTR_MIN_STACK_SIZE
	.align		4
.L_117:
        /*021c*/ 	.byte	0x04, 0x12
        /*021e*/ 	.short	(.L_119 - .L_118)
	.align		4
.L_118:
        /*0220*/ 	.word	index@(_Z18fp16_to_fp8_kernelPK6__halfPhiiii)
        /*0224*/ 	.word	0x00000000
.L_119:


//--------------------- .nv.info._Z19cache_rotate_kernelPhPKjS_mm --------------------------
	.section	.nv.info._Z19cache_rotate_kernelPhPKjS_mm,"",@"SHT_CUDA_INFO"
	.sectionflags	@""
	.align	4


	//----- nvinfo : EIATTR_CUDA_API_VERSION
	.align		4
        /*0000*/ 	.byte	0x04, 0x37
        /*0002*/ 	.short	(.L_121 - .L_120)
.L_120:
        /*0004*/ 	.word	0x00000082


	//----- nvinfo : EIATTR_SW2861232_WAR
	.align		4
.L_121:
        /*0008*/ 	.byte	0x01, 0x35
	.zero		2


	//----- nvinfo : EIATTR_PARAM_CBANK
	.align		4
        /*000c*/ 	.byte	0x04, 0x0a
        /*000e*/ 	.short	(.L_123 - .L_122)
	.align		4
.L_122:
        /*0010*/ 	.word	index@(.nv.constant0._Z19cache_rotate_kernelPhPKjS_mm)
        /*0014*/ 	.short	0x0160
        /*0016*/ 	.short	0x0028


	//----- nvinfo : EIATTR_CBANK_PARAM_SIZE
	.align		4
.L_123:
        /*0018*/ 	.byte	0x03, 0x19
        /*001a*/ 	.short	0x0028


	//----- nvinfo : EIATTR_KPARAM_INFO
	.align		4
        /*001c*/ 	.byte	0x04, 0x17
        /*001e*/ 	.short	(.L_125 - .L_124)
.L_124:
        /*0020*/ 	.word	0x00000000
        /*0024*/ 	.short	0x0004
        /*0026*/ 	.short	0x0020
        /*0028*/ 	.byte	0x00, 0xf0, 0x21, 0x00


	//----- nvinfo : EIATTR_KPARAM_INFO
	.align		4
.L_125:
        /*002c*/ 	.byte	0x04, 0x17
        /*002e*/ 	.short	(.L_127 - .L_126)
.L_126:
        /*0030*/ 	.word	0x00000000
        /*0034*/ 	.short	0x0003
        /*0036*/ 	.short	0x0018
        /*0038*/ 	.byte	0x00, 0xf0, 0x21, 0x00


	//----- nvinfo : EIATTR_KPARAM_INFO
	.align		4
.L_127:
        /*003c*/ 	.byte	0x04, 0x17
        /*003e*/ 	.short	(.L_129 - .L_128)
.L_128:
        /*0040*/ 	.word	0x00000000
        /*0044*/ 	.short	0x0002
        /*0046*/ 	.short	0x0010
        /*0048*/ 	.byte	0x00, 0xf0, 0x21, 0x00


	//----- nvinfo : EIATTR_KPARAM_INFO
	.align		4
.L_129:
        /*004c*/ 	.byte	0x04, 0x17
        /*004e*/ 	.short	(.L_131 - .L_130)
.L_130:
        /*0050*/ 	.word	0x00000000
        /*0054*/ 	.short	0x0001
        /*0056*/ 	.short	0x0008
        /*0058*/ 	.byte	0x00, 0xf0, 0x21, 0x00


	//----- nvinfo : EIATTR_KPARAM_INFO
	.align		4
.L_131:
        /*005c*/ 	.byte	0x04, 0x17
        /*005e*/ 	.short	(.L_133 - .L_132)
.L_132:
        /*0060*/ 	.word	0x00000000
        /*0064*/ 	.short	0x0000
        /*0066*/ 	.short	0x0000
        /*0068*/ 	.byte	0x00, 0xf0, 0x21, 0x00


	//----- nvinfo : EIATTR_MAXREG_COUNT
	.align		4
.L_133:
        /*006c*/ 	.byte	0x03, 0x1b
        /*006e*/ 	.short	0x0080


	//----- nvinfo : EIATTR_MERCURY_ISA_VERSION
	.align		4
        /*0070*/ 	.byte	0x03, 0x5f
        /*0072*/ 	.short	0x0000


	//----- nvinfo : EIATTR_EXIT_INSTR_OFFSETS
	.align		4
        /*0074*/ 	.byte	0x04, 0x1c
        /*0076*/ 	.short	(.L_135 - .L_134)


	//   ....[0]....
.L_134:
        /*0078*/ 	.word	0x000002d0


	//   ....[1]....
        /*007c*/ 	.word	0x00000770


	//   ....[2]....
        /*0080*/ 	.word	0x00000830


	//----- nvinfo : EIATTR_MAX_THREADS
	.align		4
.L_135:
        /*0084*/ 	.byte	0x04, 0x05
        /*0086*/ 	.short	(.L_137 - .L_136)
.L_136:
        /*0088*/ 	.word	0x00000200
        /*008c*/ 	.word	0x00000001
        /*0090*/ 	.word	0x00000001


	//----- nvinfo : EIATTR_CRS_STACK_SIZE
	.align		4
.L_137:
        /*0094*/ 	.byte	0x04, 0x1e
        /*0096*/ 	.short	(.L_139 - .L_138)
.L_138:
        /*0098*/ 	.word	0x00000000
.L_139:


//--------------------- .nv.info._Z19q_to_fp16_kv_kernelILi8ELi8EEvPKhPK6__halfPS2_S1_S4_S5_iii --------------------------
	.section	.nv.info._Z19q_to_fp16_kv_kernelILi8ELi8EEvPKhPK6__halfPS2_S1_S4_S5_iii,"",@"SHT_CUDA_INFO"
	.sectionflags	@""
	.align	4


	//----- nvinfo : EIATTR_CUDA_API_VERSION
	.align		4
        /*0000*/ 	.byte	0x04, 0x37
        /*0002*/ 	.short	(.L_141 - .L_140)
.L_140:
        /*0004*/ 	.word	0x00000082


	//----- nvinfo : EIATTR_SW2861232_WAR
	.align		4
.L_141:
        /*0008*/ 	.byte	0x01, 0x35
	.zero		2


	//----- nvinfo : EIATTR_PARAM_CBANK
	.align		4
        /*000c*/ 	.byte	0x04, 0x0a
        /*000e*/ 	.short	(.L_143 - .L_142)
	.align		4
.L_142:
        /*0010*/ 	.word	index@(.nv.constant0._Z19q_to_fp16_kv_kernelILi8ELi8EEvPKhPK6__halfPS2_S1_S4_S5_iii)
        /*0014*/ 	.short	0x0160
        /*0016*/ 	.short	0x003c


	//----- nvinfo : EIATTR_CBANK_PARAM_SIZE
	.align		4
.L_143:
        /*0018*/ 	.byte	0x03, 0x19
        /*001a*/ 	.short	0x003c


	//----- nvinfo : EIATTR_KPARAM_INFO
	.align		4
        /*001c*/ 	.byte	0x04, 0x17
        /*001e*/ 	.short	(.L_145 - .L_144)
.L_144:
        /*0020*/ 	.word	0x00000000
        /*0024*/ 	.short	0x0008
        /*0026*/ 	.short	0x0038
        /*0028*/ 	.byte	0x00, 0xf0, 0x11, 0x00


	//----- nvinfo : EIATTR_KPARAM_INFO
	.align		4
.L_145:
        /*002c*/ 	.byte	0x04, 0x17
        /*002e*/ 	.short	(.L_147 - .L_146)
.L_146:
        /*0030*/ 	.word	0x00000000
        /*0034*/ 	.short	0x0007
        /*0036*/ 	.short	0x0034
        /*0038*/ 	.byte	0x00, 0xf0, 0x11, 0x00


	//----- nvinfo : EIATTR_KPARAM_INFO
	.align		4
.L_147:
        /*003c*/ 	.byte	0x04, 0x17
        /*003e*/ 	.short	(.L_149 - .L_148)
.L_148:
        /*0040*/ 	.word	0x00000000
        /*0044*/ 	.short	0x0006
        /*0046*/ 	.short	0x0030
        /*0048*/ 	.byte	0x00, 0xf0, 0x11, 0x00


	//----- nvinfo : EIATTR_KPARAM_INFO
	.align		4
.L_149:
        /*004c*/ 	.byte	0x04, 0x17
        /*004e*/ 	.short	(.L_151 - .L_150)
.L_150:
        /*0050*/ 	.word	0x00000000
        /*0054*/ 	.short	0x0005
        /*0056*/ 	.short	0x0028
        /*0058*/ 	.byte	0x00, 0xf0, 0x21, 0x00


	//----- nvinfo : EIATTR_KPARAM_INFO
	.align		4
.L_151:
        /*005c*/ 	.byte	0x04, 0x17
        /*005e*/ 	.short	(.L_153 - .L_152)
.L_152:
        /*0060*/ 	.word	0x00000000
        /*0064*/ 	.short	0x0004
        /*0066*/ 	.short	0x0020
        /*0068*/ 	.byte	0x00, 0xf0, 0x21, 0x00


	//----- nvinfo : EIATTR_KPARAM_INFO
	.align		4
.L_153:
        /*006c*/ 	.byte	0x04, 0x17
        /*006e*/ 	.short	(.L_155 - .L_154)
.L_154:
        /*0070*/ 	.word	0x00000000
        /*0074*/ 	.short	0x0003
        /*0076*/ 	.short	0x0018
        /*0078*/ 	.byte	0x00, 0xf0, 0x21, 0x00


	//----- nvinfo : EIATTR_KPARAM_INFO
	.align		4
.L_155:
        /*007c*/ 	.byte	0x04, 0x17
        /*007e*/ 	.short	(.L_157 - .L_156)
.L_156:
        /*0080*/ 	.word	0x00000000
        /*0084*/ 	.short	0x0002
        /*0086*/ 	.short	0x0010
        /*0088*/ 	.byte	0x00, 0xf0, 0x21, 0x00


	//----- nvinfo : EIATTR_KPARAM_INFO
	.align		4
.L_157:
        /*008c*/ 	.byte	0x04, 0x17
        /*008e*/ 	.short	(.L_159 - .L_158)
.L_158:
        /*0090*/ 	.word	0x00000000
        /*0094*/ 	.short	0x0001
        /*0096*/ 	.short	0x0008
        /*0098*/ 	.byte	0x00, 0xf0, 0x21, 0x00


	//----- nvinfo : EIATTR_KPARAM_INFO
	.align		4
.L_159:
        /*009c*/ 	.byte	0x04, 0x17
        /*009e*/ 	.short	(.L_161 - .L_160)
.L_160:
        /*00a0*/ 	.word	0x00000000
        /*00a4*/ 	.short	0x0000
        /*00a6*/ 	.short	0x0000
        /*00a8*/ 	.byte	0x00, 0xf0, 0x21, 0x00


	//----- nvinfo : EIATTR_MAXREG_COUNT
	.align		4
.L_161:
        /*00ac*/ 	.byte	0x03, 0x1b
        /*00ae*/ 	.short	0x00ff


	//----- nvinfo : EIATTR_MERCURY_ISA_VERSION
	.align		4
        /*00b0*/ 	.byte	0x03, 0x5f
        /*00b2*/ 	.short	0x0000


	//----- nvinfo : EIATTR_COOP_GROUP_MASK_REGIDS
	.align		4
        /*00b4*/ 	.byte	0x04, 0x29
        /*00b6*/ 	.short	(.L_163 - .L_162)


	//   ....[0]....
.L_162:
        /*00b8*/ 	.word	0xffffffff


	//   ....[1]....
        /*00bc*/ 	.word	0xffffffff


	//   ....[2]....
        /*00c0*/ 	.word	0xffffffff


	//   ....[3]....
        /*00c4*/ 	.word	0xffffffff


	//   ....[4]....
        /*00c8*/ 	.word	0xffffffff


	//   ....[5]....
        /*00cc*/ 	.word	0xffffffff


	//   ....[6]....
        /*00d0*/ 	.word	0xffffffff


	//   ....[7]....
        /*00d4*/ 	.word	0xffffffff


	//   ....[8]....
        /*00d8*/ 	.word	0xffffffff


	//   ....[9]....
        /*00dc*/ 	.word	0xffffffff


	//----- nvinfo : EIATTR_COOP_GROUP_INSTR_OFFSETS
	.align		4
.L_163:
        /*00e0*/ 	.byte	0x04, 0x28
        /*00e2*/ 	.short	(.L_165 - .L_164)


	//   ....[0]....
.L_164:
        /*00e4*/ 	.word	0x00000360


	//   ....[1]....
        /*00e8*/ 	.word	0x000003c0


	//   ....[2]....
        /*00ec*/ 	.word	0x00000430


	//   ....[3]....
        /*00f0*/ 	.word	0x00000480


	//   ....[4]....
        /*00f4*/ 	.word	0x000004c0


	//   ....[5]....
        /*00f8*/ 	.word	0x00000670


	//   ....[6]....
        /*00fc*/ 	.word	0x000006a0


	//   ....[7]....
        /*0100*/ 	.word	0x00000700


	//   ....[8]....
        /*0104*/ 	.word	0x00000740


	//   ....[9]....
        /*0108*/ 	.word	0x000007b0


	//----- nvinfo : EIATTR_EXIT_INSTR_OFFSETS
	.align		4
.L_165:
        /*010c*/ 	.byte	0x04, 0x1c
        /*010e*/ 	.short	(.L_167 - .L_166)


	//   ....[0]....
.L_166:
        /*0110*/ 	.word	0x00000560


	//   ....[1]....
        /*0114*/ 	.word	0x00000840


	//----- nvinfo : EIATTR_CTAIDZ_USED
	.align		4
.L_167:
        /*0118*/ 	.byte	0x01, 0x04
	.zero		2


//--------------------- .nv.info._Z19q_to_fp16_kv_kernelILi8ELi4EEvPKhPK6__halfPS2_S1_S4_S5_iii --------------------------
	.section	.nv.info._Z19q_to_fp16_kv_kernelILi8ELi4EEvPKhPK6__halfPS2_S1_S4_S5_iii,"",@"SHT_CUDA_INFO"
	.sectionflags	@""
	.align	4


	//----- nvinfo : EIATTR_CUDA_API_VERSION
	.align		4
        /*0000*/ 	.byte	0x04, 0x37
        /*0002*/ 	.short	(.L_169 - .L_168)
.L_168:
        /*0004*/ 	.word	0x00000082


	//----- nvinfo : EIATTR_SW2861232_WAR
	.align		4
.L_169:
        /*0008*/ 	.byte	0x01, 0x35
	.zero		2


	//----- nvinfo : EIATTR_PARAM_CBANK
	.align		4
        /*000c*/ 	.byte	0x04, 0x0a
        /*000e*/ 	.short	(.L_171 - .L_170)
	.align		4
.L_170:
        /*0010*/ 	.word	index@(.nv.constant0._Z19q_to_fp16_kv_kernelILi8ELi4EEvPKhPK6__halfPS2_S1_S4_S5_iii)
        /*0014*/ 	.short	0x0160
        /*0016*/ 	.short	0x003c


	//----- nvinfo : EIATTR_CBANK_PARAM_SIZE
	.align		4
.L_171:
        /*0018*/ 	.byte	0x03, 0x19
        /*001a*/ 	.short	0x003c


	//----- nvinfo : EIATTR_KPARAM_INFO
	.align		4
        /*001c*/ 	.byte	0x04, 0x17
        /*001e*/ 	.short	(.L_173 - .L_172)
.L_172:
        /*0020*/ 	.word	0x00000000
        /*0024*/ 	.short	0x0008
        /*0026*/ 	.short	0x0038
        /*0028*/ 	.byte	0x00, 0xf0, 0x11, 0x00


	//----- nvinfo : EIATTR_KPARAM_INFO
	.align		4
.L_173:
        /*002c*/ 	.byte	0x04, 0x17
        /*002e*/ 	.short	(.L_175 - .L_174)
.L_174:
        /*0030*/ 	.word	0x00000000
        /*0034*/ 	.short	0x0007
        /*0036*/ 	.short	0x0034
        /*0038*/ 	.byte	0x00, 0xf0, 0x11, 0x00


	//----- nvinfo : EIATTR_KPARAM_INFO
	.align		4
.L_175:
        /*003c*/ 	.byte	0x04, 0x17
        /*003e*/ 	.short	(.L_177 - .L_176)
.L_176:
        /*0040*/ 	.word	0x00000000
        /*0044*/ 	.short	0x0006
        /*0046*/ 	.short	0x0030
        /*0048*/ 	.byte	0x00, 0xf0, 0x11, 0x00


	//----- nvinfo : EIATTR_KPARAM_INFO
	.align		4
.L_177:
        /*004c*/ 	.byte	0x04, 0x17
        /*004e*/ 	.short	(.L_179 - .L_178)
.L_178:
        /*0050*/ 	.word	0x00000000
        /*0054*/ 	.short	0x0005
        /*0056*/ 	.short	0x0028
        /*0058*/ 	.byte	0x00, 0xf0, 0x21, 0x00


	//----- nvinfo : EIATTR_KPARAM_INFO
	.align		4
.L_179:
        /*005c*/ 	.byte	0x04, 0x17
        /*005e*/ 	.short	(.L_181 - .L_180)
.L_180:
        /*0060*/ 	.word	0x00000000
        /*0064*/ 	.short	0x0004
        /*0066*/ 	.short	0x0020
        /*0068*/ 	.byte	0x00, 0xf0, 0x21, 0x00


	//----- nvinfo : EIATTR_KPARAM_INFO
	.align		4
.L_181:
        /*006c*/ 	.byte	0x04, 0x17
        /*006e*/ 	.short	(.L_183 - .L_182)
.L_182:
        /*0070*/ 	.word	0x00000000
        /*0074*/ 	.short	0x0003
        /*0076*/ 	.short	0x0018
        /*0078*/ 	.byte	0x00, 0xf0, 0x21, 0x00


	//----- nvinfo : EIATTR_KPARAM_INFO
	.align		4
.L_183:
        /*007c*/ 	.byte	0x04, 0x17
        /*007e*/ 	.short	(.L_185 - .L_184)
.L_184:
        /*0080*/ 	.word	0x00000000
        /*0084*/ 	.short	0x0002
        /*0086*/ 	.short	0x0010
        /*0088*/ 	.byte	0x00, 0xf0, 0x21, 0x00


	//----- nvinfo : EIATTR_KPARAM_INFO
	.align		4
.L_185:
        /*008c*/ 	.byte	0x04, 0x17
        /*008e*/ 	.short	(.L_187 - .L_186)
.L_186:
        /*0090*/ 	.word	0x00000000
        /*0094*/ 	.short	0x0001
        /*0096*/ 	.short	0x0008
        /*0098*/ 	.byte	0x00, 0xf0, 0x21, 0x00


	//----- nvinfo : EIATTR_KPARAM_INFO
	.align		4
.L_187:
        /*009c*/ 	.byte	0x04, 0x17
        /*009e*/ 	.short	(.L_189 - .L_188)
.L_188:
        /*00a0*/ 	.word	0x00000000
        /*00a4*/ 	.short	0x0000
        /*00a6*/ 	.short	0x0000
        /*00a8*/ 	.byte	0x00, 0xf0, 0x21, 0x00


	//----- nvinfo : EIATTR_MAXREG_COUNT
	.align		4
.L_189:
        /*00ac*/ 	.byte	0x03, 0x1b
        /*00ae*/ 	.short	0x00ff


	//----- nvinfo : EIATTR_MERCURY_ISA_VERSION
	.align		4
        /*00b0*/ 	.byte	0x03, 0x5f
        /*00b2*/ 	.short	0x0000


	//----- nvinfo : EIATTR_COOP_GROUP_MASK_REGIDS
	.align		4
        /*00b4*/ 	.byte	0x04, 0x29
        /*00b6*/ 	.short	(.L_191 - .L_190)


	//   ....[0]....
.L_190:
        /*00b8*/ 	.word	0xffffffff


	//   ....[1]....
        /*00bc*/ 	.word	0xffffffff


	//   ....[2]....
        /*00c0*/ 	.word	0xffffffff


	//   ....[3]....
        /*00c4*/ 	.word	0xffffffff


	//   ....[4]....
        /*00c8*/ 	.word	0xffffffff


	//   ....[5]....
        /*00cc*/ 	.word	0xffffffff


	//   ....[6]....
        /*00d0*/ 	.word	0xffffffff


	//   ....[7]....
        /*00d4*/ 	.word	0xffffffff


	//   ....[8]....
        /*00d8*/ 	.word	0xffffffff


	//   ....[9]....
        /*00dc*/ 	.word	0xffffffff


	//----- nvinfo : EIATTR_COOP_GROUP_INSTR_OFFSETS
	.align		4
.L_191:
        /*00e0*/ 	.byte	0x04, 0x28
        /*00e2*/ 	.short	(.L_193 - .L_192)


	//   ....[0]....
.L_192:
        /*00e4*/ 	.word	0x000003b0


	//   ....[1]....
        /*00e8*/ 	.word	0x00000410


	//   ....[2]....
        /*00ec*/ 	.word	0x00000480


	//   ....[3]....
        /*00f0*/ 	.word	0x000004e0


	//   ....[4]....
        /*00f4*/ 	.word	0x00000510


	//   ....[5]....
        /*00f8*/ 	.word	0x00000780


	//   ....[6]....
        /*00fc*/ 	.word	0x000007f0


	//   ....[7]....
        /*0100*/ 	.word	0x00000860


	//   ....[8]....
        /*0104*/ 	.word	0x000008c0


	//   ....[9]....
        /*0108*/ 	.word	0x000008f0


	//----- nvinfo : EIATTR_EXIT_INSTR_OFFSETS
	.align		4
.L_193:
        /*010c*/ 	.byte	0x04, 0x1c
        /*010e*/ 	.short	(.L_195 - .L_194)


	//   ....[0]....
.L_194:
        /*0110*/ 	.word	0x00000560


	//   ....[1]....
        /*0114*/ 	.word	0x00000940


	//----- nvinfo : EIATTR_CTAIDZ_USED
	.align		4
.L_195:
        /*0118*/ 	.byte	0x01, 0x04
	.zero		2


//--------------------- .nv.info._Z19q_to_fp16_kv_kernelILi4ELi4EEvPKhPK6__halfPS2_S1_S4_S5_iii --------------------------
	.section	.nv.info._Z19q_to_fp16_kv_kernelILi4ELi4EEvPKhPK6__halfPS2_S1_S4_S5_iii,"",@"SHT_CUDA_INFO"
	.sectionflags	@""
	.align	4


	//----- nvinfo : EIATTR_CUDA_API_VERSION
	.align		4
        /*0000*/ 	.byte	0x04, 0x37
        /*0002*/ 	.short	(.L_197 - .L_196)
.L_196:
        /*0004*/ 	.word	0x00000082


	//----- nvinfo : EIATTR_SW2861232_WAR
	.align		4
.L_197:
        /*0008*/ 	.byte	0x01, 0x35
	.zero		2


	//----- nvinfo : EIATTR_PARAM_CBANK
	.align		4
        /*000c*/ 	.byte	0x04, 0x0a
        /*000e*/ 	.short	(.L_199 - .L_198)
	.align		4
.L_198:
        /*0010*/ 	.word	index@(.nv.constant0._Z19q_to_fp16_kv_kernelILi4ELi4EEvPKhPK6__halfPS2_S1_S4_S5_iii)
        /*0014*/ 	.short	0x0160
        /*0016*/ 	.short	0x003c


	//----- nvinfo : EIATTR_CBANK_PARAM_SIZE
	.align		4
.L_199:
        /*0018*/ 	.byte	0x03, 0x19
        /*001a*/ 	.short	0x003c


	//----- nvinfo : EIATTR_KPARAM_INFO
	.align		4
        /*001c*/ 	.byte	0x04, 0x17
        /*001e*/ 	.short	(.L_201 - .L_200)
.L_200:
        /*0020*/ 	.word	0x00000000
        /*0024*/ 	.short	0x0008
        /*0026*/ 	.short	0x0038
        /*0028*/ 	.byte	0x00, 0xf0, 0x11, 0x00


	//----- nvinfo : EIATTR_KPARAM_INFO
	.align		4
.L_201:
        /*002c*/ 	.byte	0x04, 0x17
        /*002e*/ 	.short	(.L_203 - .L_202)
.L_202:
        /*0030*/ 	.word	0x00000000
        /*0034*/ 	.short	0x0007
        /*0036*/ 	.short	0x0034
        /*0038*/ 	.byte	0x00, 0xf0, 0x11, 0x00


	//----- nvinfo : EIATTR_KPARAM_INFO
	.align		4
.L_203:
        /*003c*/ 	.byte	0x04, 0x17
        /*003e*/ 	.short	(.L_205 - .L_204)
.L_204:
        /*0040*/ 	.word	0x00000000
        /*0044*/ 	.short	0x0006
        /*0046*/ 	.short	0x0030
        /*0048*/ 	.byte	0x00, 0xf0, 0x11, 0x00


	//----- nvinfo : EIATTR_KPARAM_INFO
	.align		4
.L_205:
        /*004c*/ 	.byte	0x04, 0x17
        /*004e*/ 	.short	(.L_207 - .L_206)
.L_206:
        /*0050*/ 	.word	0x00000000
        /*0054*/ 	.short	0x0005
        /*0056*/ 	.short	0x0028
        /*0058*/ 	.byte	0x00, 0xf0, 0x21, 0x00


	//----- nvinfo : EIATTR_KPARAM_INFO
	.align		4
.L_207:
        /*005c*/ 	.byte	0x04, 0x17
        /*005e*/ 	.short	(.L_209 - .L_208)
.L_208:
        /*0060*/ 	.word	0x00000000
        /*0064*/ 	.short	0x0004
        /*0066*/ 	.short	0x0020
        /*0068*/ 	.byte	0x00, 0xf0, 0x21, 0x00


	//----- nvinfo : EIATTR_KPARAM_INFO
	.align		4
.L_209:
        /*006c*/ 	.byte	0x04, 0x17
        /*006e*/ 	.short	(.L_211 - .L_210)
.L_210:
        /*0070*/ 	.word	0x00000000
        /*0074*/ 	.short	0x0003
        /*0076*/ 	.short	0x0018
        /*0078*/ 	.byte	0x00, 0xf0, 0x21, 0x00


	//----- nvinfo : EIATTR_KPARAM_INFO
	.align		4
.L_211:
        /*007c*/ 	.byte	0x04, 0x17
        /*007e*/ 	.short	(.L_213 - .L_212)
.L_212:
        /*0080*/ 	.word	0x00000000
        /*0084*/ 	.short	0x0002
        /*0086*/ 	.short	0x0010
        /*0088*/ 	.byte	0x00, 0xf0, 0x21, 0x00


	//----- nvinfo : EIATTR_KPARAM_INFO
	.align		4
.L_213:
        /*008c*/ 	.byte	0x04, 0x17
        /*008e*/ 	.short	(.L_215 - .L_214)
.L_214:
        /*0090*/ 	.word	0x00000000
        /*0094*/ 	.short	0x0001
        /*0096*/ 	.short	0x0008
        /*0098*/ 	.byte	0x00, 0xf0, 0x21, 0x00


	//----- nvinfo : EIATTR_KPARAM_INFO
	.align		4
.L_215:
        /*009c*/ 	.byte	0x04, 0x17
        /*009e*/ 	.short	(.L_217 - .L_216)
.L_216:
        /*00a0*/ 	.word	0x00000000
        /*00a4*/ 	.short	0x0000
        /*00a6*/ 	.short	0x0000
        /*00a8*/ 	.byte	0x00, 0xf0, 0x21, 0x00


	//----- nvinfo : EIATTR_MAXREG_COUNT
	.align		4
.L_217:
        /*00ac*/ 	.byte	0x03, 0x1b
        /*00ae*/ 	.short	0x00ff


	//----- nvinfo : EIATTR_MERCURY_ISA_VERSION
	.align		4
        /*00b0*/ 	.byte	0x03, 0x5f
        /*00b2*/ 	.short	0x0000


	//----- nvinfo : EIATTR_COOP_GROUP_MASK_REGIDS
	.align		4
        /*00b4*/ 	.byte	0x04, 0x29
        /*00b6*/ 	.short	(.L_219 - .L_218)


	//   ....[0]....
.L_218:
        /*00b8*/ 	.word	0xffffffff


	//   ....[1]....
        /*00bc*/ 	.word	0xffffffff


	//   ....[2]....
        /*00c0*/ 	.word	0xffffffff


	//   ....[3]....
        /*00c4*/ 	.word	0xffffffff


	//   ....[4]....
        /*00c8*/ 	.word	0xffffffff


	//   ....[5]....
        /*00cc*/ 	.word	0xffffffff


	//   ....[6]....
        /*00d0*/ 	.word	0xffffffff


	//   ....[7]....
        /*00d4*/ 	.word	0xffffffff


	//   ....[8]....
        /*00d8*/ 	.word	0xffffffff


	//   ....[9]....
        /*00dc*/ 	.word	0xffffffff


	//----- nvinfo : EIATTR_COOP_GROUP_INSTR_OFFSETS
	.align		4
.L_219:
        /*00e0*/ 	.byte	0x04, 0x28
        /*00e2*/ 	.short	(.L_221 - .L_220)


	//   ....[0]....
.L_220:
        /*00e4*/ 	.word	0x00000370


	//   ....[1]....
        /*00e8*/ 	.word	0x000003d0


	//   ....[2]....
        /*00ec*/ 	.word	0x00000410


	//   ....[3]....
        /*00f0*/ 	.word	0x00000480


	//   ....[4]....
        /*00f4*/ 	.word	0x00000510


	//   ....[5]....
        /*00f8*/ 	.word	0x00000640


	//   ....[6]....
        /*00fc*/ 	.word	0x000006a0


	//   ....[7]....
        /*0100*/ 	.word	0x000006f0


	//   ....[8]....
        /*0104*/ 	.word	0x00000740


	//   ....[9]....
        /*0108*/ 	.word	0x000007e0


	//----- nvinfo : EIATTR_EXIT_INSTR_OFFSETS
	.align		4
.L_221:
        /*010c*/ 	.byte	0x04, 0x1c
        /*010e*/ 	.short	(.L_223 - .L_222)


	//   ....[0]....
.L_222:
        /*0110*/ 	.word	0x00000560


	//   ....[1]....
        /*0114*/ 	.word	0x00000830


	//----- nvinfo : EIATTR_CTAIDZ_USED
	.align		4
.L_223:
        /*0118*/ 	.byte	0x01, 0x04
	.zero		2


//--------------------- .nv.info._Z25q_to_fp16_kv_paged_kernelILi8ELi8EEvPKhPK6__halfPS2_S1_S4_S5_PKiS7_iii --------------------------
	.section	.nv.info._Z25q_to_fp16_kv_paged_kernelILi8ELi8EEvPKhPK6__halfPS2_S1_S4_S5_PKiS7_iii,"",@"SHT_CUDA_INFO"
	.sectionflags	@""
	.align	4


	//----- nvinfo : EIATTR_CUDA_API_VERSION
	.align		4
        /*0000*/ 	.byte	0x04, 0x37
        /*0002*/ 	.short	(.L_225 - .L_224)
.L_224:
        /*0004*/ 	.word	0x00000082


	//----- nvinfo : EIATTR_SW2861232_WAR
	.align		4
.L_225:
        /*0008*/ 	.byte	0x01, 0x35
	.zero		2


	//----- nvinfo : EIATTR_PARAM_CBANK
	.align		4
        /*000c*/ 	.byte	0x04, 0x0a
        /*000e*/ 	.short	(.L_227 - .L_226)
	.align		4
.L_226:
        /*0010*/ 	.word	index@(.nv.constant0._Z25q_to_fp16_kv_paged_kernelILi8ELi8EEvPKhPK6__halfPS2_S1_S4_S5_PKiS7_iii)
        /*0014*/ 	.short	0x0160
        /*0016*/ 	.short	0x004c


	//----- nvinfo : EIATTR_CBANK_PARAM_SIZE
	.align		4
.L_227:
        /*0018*/ 	.byte	0x03, 0x19
        /*001a*/ 	.short	0x004c


	//----- nvinfo : EIATTR_KPARAM_INFO
	.align		4
        /*001c*/ 	.byte	0x04, 0x17
        /*001e*/ 	.short	(.L_229 - .L_228)
.L_228:
        /*0020*/ 	.word	0x00000000
        /*0024*/ 	.short	0x000a
        /*0026*/ 	.short	0x0048
        /*0028*/ 	.byte	0x00, 0xf0, 0x11, 0x00


	//----- nvinfo : EIATTR_KPARAM_INFO
	.align		4
.L_229:
        /*002c*/ 	.byte	0x04, 0x17
        /*002e*/ 	.short	(.L_231 - .L_230)
.L_230:
        /*0030*/ 	.word	0x00000000
        /*0034*/ 	.short	0x0009
        /*0036*/ 	.short	0x0044
        /*0038*/ 	.byte	0x00, 0xf0, 0x11, 0x00


	//----- nvinfo : EIATTR_KPARAM_INFO
	.align		4
.L_231:
        /*003c*/ 	.byte	0x04, 0x17
        /*003e*/ 	.short	(.L_233 - .L_232)
.L_232:
        /*0040*/ 	.word	0x00000000
        /*0044*/ 	.short	0x0008
        /*0046*/ 	.short	0x0040
        /*0048*/ 	.byte	0x00, 0xf0, 0x11, 0x00


	//----- nvinfo : EIATTR_KPARAM_INFO
	.align		4
.L_233:
        /*004c*/ 	.byte	0x04, 0x17
        /*004e*/ 	.short	(.L_235 - .L_234)
.L_234:
        /*0050*/ 	.word	0x00000000
        /*0054*/ 	.short	0x0007
        /*0056*/ 	.short	0x0038
        /*0058*/ 	.byte	0x00, 0xf0, 0x21, 0x00


	//----- nvinfo : EIATTR_KPARAM_INFO
	.align		4
.L_235:
        /*005c*/ 	.byte	0x04, 0x17
        /*005e*/ 	.short	(.L_237 - .L_236)
.L_236:
        /*0060*/ 	.word	0x00000000
        /*0064*/ 	.short	0x0006
        /*0066*/ 	.short	0x0030
        /*0068*/ 	.byte	0x00, 0xf0, 0x21, 0x00


	//----- nvinfo : EIATTR_KPARAM_INFO
	.align		4
.L_237:
        /*006c*/ 	.byte	0x04, 0x17
        /*006e*/ 	.short	(.L_239 - .L_238)
.L_238:
        /*0070*/ 	.word	0x00000000
        /*0074*/ 	.short	0x0005
        /*0076*/ 	.short	0x0028
        /*0078*/ 	.byte	0x00, 0xf0, 0x21, 0x00


	//----- nvinfo : EIATTR_KPARAM_INFO
	.align		4
.L_239:
        /*007c*/ 	.byte	0x04, 0x17
        /*007e*/ 	.short	(.L_241 - .L_240)
.L_240:
        /*0080*/ 	.word	0x00000000
        /*0084*/ 	.short	0x0004
        /*0086*/ 	.short	0x0020
        /*0088*/ 	.byte	0x00, 0xf0, 0x21, 0x00


	//----- nvinfo : EIATTR_KPARAM_INFO
	.align		4
.L_241:
        /*008c*/ 	.byte	0x04, 0x17
        /*008e*/ 	.short	(.L_243 - .L_242)
.L_242:
        /*0090*/ 	.word	0x00000000
        /*0094*/ 	.short	0x0003
        /*0096*/ 	.short	0x0018
        /*0098*/ 	.byte	0x00, 0xf0, 0x21, 0x00


	//----- nvinfo : EIATTR_KPARAM_INFO
	.align		4
.L_243:
        /*009c*/ 	.byte	0x04, 0x17
        /*009e*/ 	.short	(.L_245 - .L_244)
.L_244:
        /*00a0*/ 	.word	0x00000000
        /*00a4*/ 	.short	0x0002
        /*00a6*/ 	.short	0x0010
        /*00a8*/ 	.byte	0x00, 0xf0, 0x21, 0x00


	//----- nvinfo : EIATTR_KPARAM_INFO
	.align		4
.L_245:
        /*00ac*/ 	.byte	0x04, 0x17
        /*00ae*/ 	.short	(.L_247 - .L_246)
.L_246:
        /*00b0*/ 	.word	0x00000000
        /*00b4*/ 	.short	0x0001
        /*00b6*/ 	.short	0x0008
        /*00b8*/ 	.byte	0x00, 0xf0, 0x21, 0x00


	//----- nvinfo : EIATTR_KPARAM_INFO
	.align		4
.L_247:
        /*00bc*/ 	.byte	0x04, 0x17
        /*00be*/ 	.short	(.L_249 - .L_248)
.L_248:
        /*00c0*/ 	.word	0x00000000
        /*00c4*/ 	.short	0x0000
        /*00c6*/ 	.short	0x0000
        /*00c8*/ 	.byte	0x00, 0xf0, 0x21, 0x00


	//----- nvinfo : EIATTR_MAXREG_COUNT
	.align		4
.L_249:
        /*00cc*/ 	.byte	0x03, 0x1b
        /*00ce*/ 	.short	0x00ff


	//----- nvinfo : EIATTR_MERCURY_ISA_VERSION
	.align		4
        /*00d0*/ 	.byte	0x03, 0x5f
        /*00d2*/ 	.short	0x0000


	//----- nvinfo : EIATTR_COOP_GROUP_MASK_REGIDS
	.align		4
        /*00d4*/ 	.byte	0x04, 0x29
        /*00d6*/ 	.short	(.L_251 - .L_250)


	//   ....[0]....
.L_250:
        /*00d8*/ 	.word	0xffffffff


	//   ....[1]....
        /*00dc*/ 	.word	0xffffffff


	//   ....[2]....
        /*00e0*/ 	.word	0xffffffff


	//   ....[3]....
        /*00e4*/ 	.word	0xffffffff


	//   ....[4]....
        /*00e8*/ 	.word	0xffffffff


	//   ....[5]....
        /*00ec*/ 	.word	0xffffffff


	//   ....[6]....
        /*00f0*/ 	.word	0xffffffff


	//   ....[7]....
        /*00f4*/ 	.word	0xffffffff


	//   ....[8]....
        /*00f8*/ 	.word	0xffffffff


	//   ....[9]....
        /*00fc*/ 	.word	0xffffffff


	//----- nvinfo : EIATTR_COOP_GROUP_INSTR_OFFSETS
	.align		4
.L_251:
        /*0100*/ 	.byte	0x04, 0x28
        /*0102*/ 	.short	(.L_253 - .L_252)


	//   ....[0]....
.L_252:
        /*0104*/ 	.word	0x00000720


	//   ....[1]....
        /*0108*/ 	.word	0x00000750


	//   ....[2]....
        /*010c*/ 	.word	0x00000780


	//   ....[3]....
        /*0110*/ 	.word	0x000007b0


	//   ....[4]....
        /*0114*/ 	.word	0x000007e0


	//   ....[5]....
        /*0118*/ 	.word	0x000008f0


	//   ....[6]....
        /*011c*/ 	.word	0x00000920


	//   ....[7]....
        /*0120*/ 	.word	0x00000950


	//   ....[8]....
        /*0124*/ 	.word	0x00000980


	//   ....[9]....
        /*0128*/ 	.word	0x000009b0


	//----- nvinfo : EIATTR_EXIT_INSTR_OFFSETS
	.align		4
.L_253:
        /*012c*/ 	.byte	0x04, 0x1c
        /*012e*/ 	.short	(.L_255 - .L_254)


	//   ....[0]....
.L_254:
        /*0130*/ 	.word	0x000000b0


	//   ....[1]....
        /*0134*/ 	.word	0x00000260


	//   ....[2]....
        /*0138*/ 	.word	0x00000a60


	//----- nvinfo : EIATTR_CTAIDZ_USED
	.align		4
.L_255:
        /*013c*/ 	.byte	0x01, 0x04
	.zero		2


//--------------------- .nv.info._Z25q_to_fp16_kv_paged_kernelILi8ELi4EEvPKhPK6__halfPS2_S1_S4_S5_PKiS7_iii --------------------------
	.section	.nv.info._Z25q_to_fp16_kv_paged_kernelILi8ELi4EEvPKhPK6__halfPS2_S1_S4_S5_PKiS7_iii,"",@"SHT_CUDA_INFO"
	.sectionflags	@""
	.align	4


	//----- nvinfo : EIATTR_CUDA_API_VERSION
	.align		4
        /*0000*/ 	.byte	0x04, 0x37
        /*0002*/ 	.short	(.L_257 - .L_256)
.L_256:
        /*0004*/ 	.word	0x00000082


	//----- nvinfo : EIATTR_SW2861232_WAR
	.align		4
.L_257:
        /*0008*/ 	.byte	0x01, 0x35
	.zero		2


	//----- nvinfo : EIATTR_PARAM_CBANK
	.align		4
        /*000c*/ 	.byte	0x04, 0x0a
        /*000e*/ 	.short	(.L_259 - .L_258)
	.align		4
.L_258:
        /*0010*/ 	.word	index@(.nv.constant0._Z25q_to_fp16_kv_paged_kernelILi8ELi4EEvPKhPK6__halfPS2_S1_S4_S5_PKiS7_iii)
        /*0014*/ 	.short	0x0160
        /*0016*/ 	.short	0x004c


	//----- nvinfo : EIATTR_CBANK_PARAM_SIZE
	.align		4
.L_259:
        /*0018*/ 	.byte	0x03, 0x19
        /*001a*/ 	.short	0x004c


	//----- nvinfo : EIATTR_KPARAM_INFO
	.align		4
        /*001c*/ 	.byte	0x04, 0x17
        /*001e*/ 	.short	(.L_261 - .L_260)
.L_260:
        /*0020*/ 	.word	0x00000000
        /*0024*/ 	.short	0x000a
        /*0026*/ 	.short	0x0048
        /*0028*/ 	.byte	0x00, 0xf0, 0x11, 0x00


	//----- nvinfo : EIATTR_KPARAM_INFO
	.align		4
.L_261:
        /*002c*/ 	.byte	0x04, 0x17
        /*002e*/ 	.short	(.L_263 - .L_262)
.L_262:
        /*0030*/ 	.word	0x00000000
        /*0034*/ 	.short	0x0009
        /*0036*/ 	.short	0x0044
        /*0038*/ 	.byte	0x00, 0xf0, 0x11, 0x00


	//----- nvinfo : EIATTR_KPARAM_INFO
	.align		4
.L_263:
        /*003c*/ 	.byte	0x04, 0x17
        /*003e*/ 	.short	(.L_265 - .L_264)
.L_264:
        /*0040*/ 	.word	0x00000000
        /*0044*/ 	.short	0x0008
        /*0046*/ 	.short	0x0040
        /*0048*/ 	.byte	0x00, 0xf0, 0x11, 0x00


	//----- nvinfo : EIATTR_KPARAM_INFO
	.align		4
.L_265:
        /*004c*/ 	.byte	0x04, 0x17
        /*004e*/ 	.short	(.L_267 - .L_266)
.L_266:
        /*0050*/ 	.word	0x00000000
        /*0054*/ 	.short	0x0007
        /*0056*/ 	.short	0x0038
        /*0058*/ 	.byte	0x00, 0xf0, 0x21, 0x00


	//----- nvinfo : EIATTR_KPARAM_INFO
	.align		4
.L_267:
        /*005c*/ 	.byte	0x04, 0x17
        /*005e*/ 	.short	(.L_269 - .L_268)
.L_268:
        /*0060*/ 	.word	0x00000000
        /*0064*/ 	.short	0x0006
        /*0066*/ 	.short	0x0030
        /*0068*/ 	.byte	0x00, 0xf0, 0x21, 0x00


	//----- nvinfo : EIATTR_KPARAM_INFO
	.align		4
.L_269:
        /*006c*/ 	.byte	0x04, 0x17
        /*006e*/ 	.short	(.L_271 - .L_270)
.L_270:
        /*0070*/ 	.word	0x00000000
        /*0074*/ 	.short	0x0005
        /*0076*/ 	.short	0x0028
        /*0078*/ 	.byte	0x00, 0xf0, 0x21, 0x00


	//----- nvinfo : EIATTR_KPARAM_INFO
	.align		4
.L_271:
        /*007c*/ 	.byte	0x04, 0x17
        /*007e*/ 	.short	(.L_273 - .L_272)
.L_272:
        /*0080*/ 	.word	0x00000000
        /*0084*/ 	.short	0x0004
        /*0086*/ 	.short	0x0020
        /*0088*/ 	.byte	0x00, 0xf0, 0x21, 0x00


	//----- nvinfo : EIATTR_KPARAM_INFO
	.align		4
.L_273:
        /*008c*/ 	.byte	0x04, 0x17
        /*008e*/ 	.short	(.L_275 - .L_274)
.L_274:
        /*0090*/ 	.word	0x00000000
        /*0094*/ 	.short	0x0003
        /*0096*/ 	.short	0x0018
        /*0098*/ 	.byte	0x00, 0xf0, 0x21, 0x00


	//----- nvinfo : EIATTR_KPARAM_INFO
	.align		4
.L_275:
        /*009c*/ 	.byte	0x04, 0x17
        /*009e*/ 	.short	(.L_277 - .L_276)
.L_276:
        /*00a0*/ 	.word	0x00000000
        /*00a4*/ 	.short	0x0002
        /*00a6*/ 	.short	0x0010
        /*00a8*/ 	.byte	0x00, 0xf0, 0x21, 0x00


	//----- nvinfo : EIATTR_KPARAM_INFO
	.align		4
.L_277:
        /*00ac*/ 	.byte	0x04, 0x17
        /*00ae*/ 	.short	(.L_279 - .L_278)
.L_278:
        /*00b0*/ 	.word	0x00000000
        /*00b4*/ 	.short	0x0001
        /*00b6*/ 	.short	0x0008
        /*00b8*/ 	.byte	0x00, 0xf0, 0x21, 0x00


	//----- nvinfo : EIATTR_KPARAM_INFO
	.align		4
.L_279:
        /*00bc*/ 	.byte	0x04, 0x17
        /*00be*/ 	.short	(.L_281 - .L_280)
.L_280:
        /*00c0*/ 	.word	0x00000000
        /*00c4*/ 	.short	0x0000
        /*00c6*/ 	.short	0x0000
        /*00c8*/ 	.byte	0x00, 0xf0, 0x21, 0x00


	//----- nvinfo : EIATTR_MAXREG_COUNT
	.align		4
.L_281:
        /*00cc*/ 	.byte	0x03, 0x1b
        /*00ce*/ 	.short	0x00ff


	//----- nvinfo : EIATTR_MERCURY_ISA_VERSION
	.align		4
        /*00d0*/ 	.byte	0x03, 0x5f
        /*00d2*/ 	.short	0x0000


	//----- nvinfo : EIATTR_COOP_GROUP_MASK_REGIDS
	.align		4
        /*00d4*/ 	.byte	0x04, 0x29
        /*00d6*/ 	.short	(.L_283 - .L_282)


	//   ....[0]....
.L_282:
        /*00d8*/ 	.word	0xffffffff


	//   ....[1]....
        /*00dc*/ 	.word	0xffffffff


	//   ....[2]....
        /*00e0*/ 	.word	0xffffffff


	//   ....[3]....
        /*00e4*/ 	.word	0xffffffff


	//   ....[4]....
        /*00e8*/ 	.word	0xffffffff


	//   ....[5]....
        /*00ec*/ 	.word	0xffffffff


	//   ....[6]....
        /*00f0*/ 	.word	0xffffffff


	//   ....[7]....
        /*00f4*/ 	.word	0xffffffff


	//   ....[8]....
        /*00f8*/ 	.word	0xffffffff


	//   ....[9]....
        /*00fc*/ 	.word	0xffffffff


	//----- nvinfo : EIATTR_COOP_GROUP_INSTR_OFFSETS
	.align		4
.L_283:
        /*0100*/ 	.byte	0x04, 0x28
        /*0102*/ 	.short	(.L_285 - .L_284)


	//   ....[0]....
.L_284:
        /*0104*/ 	.word	0x00000810


	//   ....[1]....
        /*0108*/ 	.word	0x00000840


	//   ....[2]....
        /*010c*/ 	.word	0x00000870


	//   ....[3]....
        /*0110*/ 	.word	0x000008a0


	//   ....[4]....
        /*0114*/ 	.word	0x000008d0


	//   ....[5]....
        /*0118*/ 	.word	0x00000a30


	//   ....[6]....
        /*011c*/ 	.word	0x00000a60


	//   ....[7]....
        /*0120*/ 	.word	0x00000a90


	//   ....[8]....
        /*0124*/ 	.word	0x00000ac0


	//   ....[9]....
        /*0128*/ 	.word	0x00000af0


	//----- nvinfo : EIATTR_EXIT_INSTR_OFFSETS
	.align		4
.L_285:
        /*012c*/ 	.byte	0x04, 0x1c
        /*012e*/ 	.short	(.L_287 - .L_286)


	//   ....[0]....
.L_286:
        /*0130*/ 	.word	0x000000b0


	//   ....[1]....
        /*0134*/ 	.word	0x000002f0


	//   ....[2]....
        /*0138*/ 	.word	0x00000ba0


	//----- nvinfo : EIATTR_CTAIDZ_USED
	.align		4
.L_287:
        /*013c*/ 	.byte	0x01, 0x04
	.zero		2


//--------------------- .nv.info._Z25q_to_fp16_kv_paged_kernelILi4ELi4EEvPKhPK6__halfPS2_S1_S4_S5_PKiS7_iii --------------------------
	.section	.nv.info._Z25q_to_fp16_kv_paged_kernelILi4ELi4EEvPKhPK6__halfPS2_S1_S4_S5_PKiS7_iii,"",@"SHT_CUDA_INFO"
	.sectionflags	@""
	.align	4


	//----- nvinfo : EIATTR_CUDA_API_VERSION
	.align		4
        /*0000*/ 	.byte	0x04, 0x37
        /*0002*/ 	.short	(.L_289 - .L_288)
.L_288:
        /*0004*/ 	.word	0x00000082


	//----- nvinfo : EIATTR_SW2861232_WAR
	.align		4
.L_289:
        /*0008*/ 	.byte	0x01, 0x35
	.zero		2


	//----- nvinfo : EIATTR_PARAM_CBANK
	.align		4
        /*000c*/ 	.byte	0x04, 0x0a
        /*000e*/ 	.short	(.L_291 - .L_290)
	.align		4
.L_290:
        /*0010*/ 	.word	index@(.nv.constant0._Z25q_to_fp16_kv_paged_kernelILi4ELi4EEvPKhPK6__halfPS2_S1_S4_S5_PKiS7_iii)
        /*0014*/ 	.short	0x0160
        /*0016*/ 	.short	0x004c


	//----- nvinfo : EIATTR_CBANK_PARAM_SIZE
	.align		4
.L_291:
        /*0018*/ 	.byte	0x03, 0x19
        /*001a*/ 	.short	0x004c


	//----- nvinfo : EIATTR_KPARAM_INFO
	.align		4
        /*001c*/ 	.byte	0x04, 0x17
        /*001e*/ 	.short	(.L_293 - .L_292)
.L_292:
        /*0020*/ 	.word	0x00000000
        /*0024*/ 	.short	0x000a
        /*0026*/ 	.short	0x0048
        /*0028*/ 	.byte	0x00, 0xf0, 0x11, 0x00


	//----- nvinfo : EIATTR_KPARAM_INFO
	.align		4
.L_293:
        /*002c*/ 	.byte	0x04, 0x17
        /*002e*/ 	.short	(.L_295 - .L_294)
.L_294:
        /*0030*/ 	.word	0x00000000
        /*0034*/ 	.short	0x0009
        /*0036*/ 	.short	0x0044
        /*0038*/ 	.byte	0x00, 0xf0, 0x11, 0x00


	//----- nvinfo : EIATTR_KPARAM_INFO
	.align		4
.L_295:
        /*003c*/ 	.byte	0x04, 0x17
        /*003e*/ 	.short	(.L_297 - .L_296)
.L_296:
        /*0040*/ 	.word	0x00000000
        /*0044*/ 	.short	0x0008
        /*0046*/ 	.short	0x0040
        /*0048*/ 	.byte	0x00, 0xf0, 0x11, 0x00


	//----- nvinfo : EIATTR_KPARAM_INFO
	.align		4
.L_297:
        /*004c*/ 	.byte	0x04, 0x17
        /*004e*/ 	.short	(.L_299 - .L_298)
.L_298:
        /*0050*/ 	.word	0x00000000
        /*0054*/ 	.short	0x0007
        /*0056*/ 	.short	0x0038
        /*0058*/ 	.byte	0x00, 0xf0, 0x21, 0x00


	//----- nvinfo : EIATTR_KPARAM_INFO
	.align		4
.L_299:
        /*005c*/ 	.byte	0x04, 0x17
        /*005e*/ 	.short	(.L_301 - .L_300)
.L_300:
        /*0060*/ 	.word	0x00000000
        /*0064*/ 	.short	0x0006
        /*0066*/ 	.short	0x0030
        /*0068*/ 	.byte	0x00, 0xf0, 0x21, 0x00


	//----- nvinfo : EIATTR_KPARAM_INFO
	.align		4
.L_301:
        /*006c*/ 	.byte	0x04, 0x17
        /*006e*/ 	.short	(.L_303 - .L_302)
.L_302:
        /*0070*/ 	.word	0x00000000
        /*0074*/ 	.short	0x0005
        /*0076*/ 	.short	0x0028
        /*0078*/ 	.byte	0x00, 0xf0, 0x21, 0x00


	//----- nvinfo : EIATTR_KPARAM_INFO
	.align		4
.L_303:
        /*007c*/ 	.byte	0x04, 0x17
        /*007e*/ 	.short	(.L_305 - .L_304)
.L_304:
        /*0080*/ 	.word	0x00000000
        /*0084*/ 	.short	0x0004
        /*0086*/ 	.short	0x0020
        /*0088*/ 	.byte	0x00, 0xf0, 0x21, 0x00


	//----- nvinfo : EIATTR_KPARAM_INFO
	.align		4
.L_305:
        /*008c*/ 	.byte	0x04, 0x17
        /*008e*/ 	.short	(.L_307 - .L_306)
.L_306:
        /*0090*/ 	.word	0x00000000
        /*0094*/ 	.short	0x0003
        /*0096*/ 	.short	0x0018
        /*0098*/ 	.byte	0x00, 0xf0, 0x21, 0x00


	//----- nvinfo : EIATTR_KPARAM_INFO
	.align		4
.L_307:
        /*009c*/ 	.byte	0x04, 0x17
        /*009e*/ 	.short	(.L_309 - .L_308)
.L_308:
        /*00a0*/ 	.word	0x00000000
        /*00a4*/ 	.short	0x0002
        /*00a6*/ 	.short	0x0010
        /*00a8*/ 	.byte	0x00, 0xf0, 0x21, 0x00


	//----- nvinfo : EIATTR_KPARAM_INFO
	.align		4
.L_309:
        /*00ac*/ 	.byte	0x04, 0x17
        /*00ae*/ 	.short	(.L_311 - .L_310)
.L_310:
        /*00b0*/ 	.word	0x00000000
        /*00b4*/ 	.short	0x0001
        /*00b6*/ 	.short	0x0008
        /*00b8*/ 	.byte	0x00, 0xf0, 0x21, 0x00


	//----- nvinfo : EIATTR_KPARAM_INFO
	.align		4
.L_311:
        /*00bc*/ 	.byte	0x04, 0x17
        /*00be*/ 	.short	(.L_313 - .L_312)
.L_312:
        /*00c0*/ 	.word	0x00000000
        /*00c4*/ 	.short	0x0000
        /*00c6*/ 	.short	0x0000
        /*00c8*/ 	.byte	0x00, 0xf0, 0x21, 0x00


	//----- nvinfo : EIATTR_MAXREG_COUNT
	.align		4
.L_313:
        /*00cc*/ 	.byte	0x03, 0x1b
        /*00ce*/ 	.short	0x00ff


	//----- nvinfo : EIATTR_MERCURY_ISA_VERSION
	.align		4
        /*00d0*/ 	.byte	0x03, 0x5f
        /*00d2*/ 	.short	0x0000


	//----- nvinfo : EIATTR_COOP_GROUP_MASK_REGIDS
	.align		4
        /*00d4*/ 	.byte	0x04, 0x29
        /*00d6*/ 	.short	(.L_315 - .L_314)


	//   ....[0]....
.L_314:
        /*00d8*/ 	.word	0xffffffff


	//   ....[1]....
        /*00dc*/ 	.word	0xffffffff


	//   ....[2]....
        /*00e0*/ 	.word	0xffffffff


	//   ....[3]....
        /*00e4*/ 	.word	0xffffffff


	//   ....[4]....
        /*00e8*/ 	.word	0xffffffff


	//   ....[5]....
        /*00ec*/ 	.word	0xffffffff


	//   ....[6]....
        /*00f0*/ 	.word	0xffffffff


	//   ....[7]....
        /*00f4*/ 	.word	0xffffffff


	//   ....[8]....
        /*00f8*/ 	.word	0xffffffff


	//   ....[9]....
        /*00fc*/ 	.word	0xffffffff


	//----- nvinfo : EIATTR_COOP_GROUP_INSTR_OFFSETS
	.align		4
.L_315:
        /*0100*/ 	.byte	0x04, 0x28
        /*0102*/ 	.short	(.L_317 - .L_316)


	//   ....[0]....
.L_316:
        /*0104*/ 	.word	0x00000770


	//   ....[1]....
        /*0108*/ 	.word	0x000007a0


	//   ....[2]....
        /*010c*/ 	.word	0x000007d0


	//   ....[3]....
        /*0110*/ 	.word	0x00000800


	//   ....[4]....
        /*0114*/ 	.word	0x00000830


	//   ....[5]....
        /*0118*/ 	.word	0x00000940


	//   ....[6]....
        /*011c*/ 	.word	0x00000970


	//   ....[7]....
        /*0120*/ 	.word	0x000009a0


	//   ....[8]....
        /*0124*/ 	.word	0x000009d0


	//   ....[9]....
        /*0128*/ 	.word	0x00000a00


	//----- nvinfo : EIATTR_EXIT_INSTR_OFFSETS
	.align		4
.L_317:
        /*012c*/ 	.byte	0x04, 0x1c
        /*012e*/ 	.short	(.L_319 - .L_318)


	//   ....[0]....
.L_318:
        /*0130*/ 	.word	0x000000b0


	//   ....[1]....
        /*0134*/ 	.word	0x00000260


	//   ....[2]....
        /*0138*/ 	.word	0x00000a90


	//----- nvinfo : EIATTR_CTAIDZ_USED
	.align		4
.L_319:
        /*013c*/ 	.byte	0x01, 0x04
	.zero		2


//--------------------- .nv.info._Z19fp16_to_q_kv_kernelILi8ELi8EEvPK6__halfPhPS0_S2_S3_S4_iii --------------------------
	.section	.nv.info._Z19fp16_to_q_kv_kernelILi8ELi8EEvPK6__halfPhPS0_S2_S3_S4_iii,"",@"SHT_CUDA_INFO"
	.sectionflags	@""
	.align	4


	//----- nvinfo : EIATTR_CUDA_API_VERSION
	.align		4
        /*0000*/ 	.byte	0x04, 0x37
        /*0002*/ 	.short	(.L_321 - .L_320)
.L_320:
        /*0004*/ 	.word	0x00000082


	//----- nvinfo : EIATTR_SW2861232_WAR
	.align		4
.L_321:
        /*0008*/ 	.byte	0x01, 0x35
	.zero		2


	//----- nvinfo : EIATTR_PARAM_CBANK
	.align		4
        /*000c*/ 	.byte	0x04, 0x0a
        /*000e*/ 	.short	(.L_323 - .L_322)
	.align		4
.L_322:
        /*0010*/ 	.word	index@(.nv.constant0._Z19fp16_to_q_kv_kernelILi8ELi8EEvPK6__halfPhPS0_S2_S3_S4_iii)
        /*0014*/ 	.short	0x0160
        /*0016*/ 	.short	0x003c


	//----- nvinfo : EIATTR_CBANK_PARAM_SIZE
	.align		4
.L_323:
        /*0018*/ 	.byte	0x03, 0x19
        /*001a*/ 	.short	0x003c


	//----- nvinfo : EIATTR_KPARAM_INFO
	.align		4
        /*001c*/ 	.byte	0x04, 0x17
        /*001e*/ 	.short	(.L_325 - .L_324)
.L_324:
        /*0020*/ 	.word	0x00000000
        /*0024*/ 	.short	0x0008
        /*0026*/ 	.short	0x0038
        /*0028*/ 	.byte	0x00, 0xf0, 0x11, 0x00


	//----- nvinfo : EIATTR_KPARAM_INFO
	.align		4
.L_325:
        /*002c*/ 	.byte	0x04, 0x17
        /*002e*/ 	.short	(.L_327 - .L_326)
.L_326:
        /*0030*/ 	.word	0x00000000
        /*0034*/ 	.short	0x0007
        /*0036*/ 	.short	0x0034
        /*0038*/ 	.byte	0x00, 0xf0, 0x11, 0x00


	//----- nvinfo : EIATTR_KPARAM_INFO
	.align		4
.L_327:
        /*003c*/ 	.byte	0x04, 0x17
        /*003e*/ 	.short	(.L_329 - .L_328)
.L_328:
        /*0040*/ 	.word	0x00000000
        /*0044*/ 	.short	0x0006
        /*0046*/ 	.short	0x0030
        /*0048*/ 	.byte	0x00, 0xf0, 0x11, 0x00


	//----- nvinfo : EIATTR_KPARAM_INFO
	.align		4
.L_329:
        /*004c*/ 	.byte	0x04, 0x17
        /*004e*/ 	.short	(.L_331 - .L_330)
.L_330:
        /*0050*/ 	.word	0x00000000
        /*0054*/ 	.short	0x0005
        /*0056*/ 	.short	0x0028
        /*0058*/ 	.byte	0x00, 0xf0, 0x21, 0x00


	//----- nvinfo : EIATTR_KPARAM_INFO
	.align		4
.L_331:
        /*005c*/ 	.byte	0x04, 0x17
        /*005e*/ 	.short	(.L_333 - .L_332)
.L_332:
        /*0060*/ 	.word	0x00000000
        /*0064*/ 	.short	0x0004
        /*0066*/ 	.short	0x0020
        /*0068*/ 	.byte	0x00, 0xf0, 0x21, 0x00


	//----- nvinfo : EIATTR_KPARAM_INFO
	.align		4
.L_333:
        /*006c*/ 	.byte	0x04, 0x17
        /*006e*/ 	.short	(.L_335 - .L_334)
.L_334:
        /*0070*/ 	.word	0x00000000
        /*0074*/ 	.short	0x0003
        /*0076*/ 	.short	0x0018
        /*0078*/ 	.byte	0x00, 0xf0, 0x21, 0x00


	//----- nvinfo : EIATTR_KPARAM_INFO
	.align		4
.L_335:
        /*007c*/ 	.byte	0x04, 0x17
        /*007e*/ 	.short	(.L_337 - .L_336)
.L_336:
        /*0080*/ 	.word	0x00000000
        /*0084*/ 	.short	0x0002
        /*0086*/ 	.short	0x0010
        /*0088*/ 	.byte	0x00, 0xf0, 0x21, 0x00


	//----- nvinfo : EIATTR_KPARAM_INFO
	.align		4
.L_337:
        /*008c*/ 	.byte	0x04, 0x17
        /*008e*/ 	.short	(.L_339 - .L_338)
.L_338:
        /*0090*/ 	.word	0x00000000
        /*0094*/ 	.short	0x0001
        /*0096*/ 	.short	0x0008
        /*0098*/ 	.byte	0x00, 0xf0, 0x21, 0x00


	//----- nvinfo : EIATTR_KPARAM_INFO
	.align		4
.L_339:
        /*009c*/ 	.byte	0x04, 0x17
        /*009e*/ 	.short	(.L_341 - .L_340)
.L_340:
        /*00a0*/ 	.word	0x00000000
        /*00a4*/ 	.short	0x0000
        /*00a6*/ 	.short	0x0000
        /*00a8*/ 	.byte	0x00, 0xf0, 0x21, 0x00


	//----- nvinfo : EIATTR_MAXREG_COUNT
	.align		4
.L_341:
        /*00ac*/ 	.byte	0x03, 0x1b
        /*00ae*/ 	.short	0x00ff


	//----- nvinfo : EIATTR_NUM_BARRIERS
	.align		4
        /*00b0*/ 	.byte	0x02, 0x4c
        /*00b2*/ 	.byte	0x01
	.zero		1


	//----- nvinfo : EIATTR_MERCURY_ISA_VERSION
	.align		4
        /*00b4*/ 	.byte	0x03, 0x5f
        /*00b6*/ 	.short	0x0000


	//----- nvinfo : EIATTR_COOP_GROUP_MASK_REGIDS
	.align		4
        /*00b8*/ 	.byte	0x04, 0x29
        /*00ba*/ 	.short	(.L_343 - .L_342)


	//   ....[0]....
.L_342:
        /*00bc*/ 	.word	0xffffffff


	//   ....[1]....
        /*00c0*/ 	.word	0xffffffff


	//   ....[2]....
        /*00c4*/ 	.word	0xffffffff


	//   ....[3]....
        /*00c8*/ 	.word	0xffffffff


	//   ....[4]....
        /*00cc*/ 	.word	0xffffffff


	//   ....[5]....
        /*00d0*/ 	.word	0xffffffff


	//   ....[6]....
        /*00d4*/ 	.word	0xffffffff


	//   ....[7]....
        /*00d8*/ 	.word	0xffffffff


	//   ....[8]....
        /*00dc*/ 	.word	0xffffffff


	//   ....[9]....
        /*00e0*/ 	.word	0xffffffff


	//   ....[10]....
        /*00e4*/ 	.word	0xffffffff


	//   ....[11]....
        /*00e8*/ 	.word	0xffffffff


	//   ....[12]....
        /*00ec*/ 	.word	0xffffffff


	//   ....[13]....
        /*00f0*/ 	.word	0xffffffff


	//   ....[14]....
        /*00f4*/ 	.word	0xffffffff


	//   ....[15]....
        /*00f8*/ 	.word	0xffffffff


	//   ....[16]....
        /*00fc*/ 	.word	0xffffffff


	//   ....[17]....
        /*0100*/ 	.word	0xffffffff


	//   ....[18]....
        /*0104*/ 	.word	0xffffffff


	//   ....[19]....
        /*0108*/ 	.word	0xffffffff


	//----- nvinfo : EIATTR_COOP_GROUP_INSTR_OFFSETS
	.align		4
.L_343:
        /*010c*/ 	.byte	0x04, 0x28
        /*010e*/ 	.short	(.L_345 - .L_344)


	//   ....[0]....
.L_344:
        /*0110*/ 	.word	0x00000180


	//   ....[1]....
        /*0114*/ 	.word	0x00000210


	//   ....[2]....
        /*0118*/ 	.word	0x00000250


	//   ....[3]....
        /*011c*/ 	.word	0x000002c0


	//   ....[4]....
        /*0120*/ 	.word	0x00000330


	//   ....[5]....
        /*0124*/ 	.word	0x00000380


	//   ....[6]....
        /*0128*/ 	.word	0x000003a0


	//   ....[7]....
        /*012c*/ 	.word	0x000003d0


	//   ....[8]....
        /*0130*/ 	.word	0x000003f0


	//   ....[9]....
        /*0134*/ 	.word	0x000006d0


	//   ....[10]....
        /*0138*/ 	.word	0x00000850


	//   ....[11]....
        /*013c*/ 	.word	0x000008e0


	//   ....[12]....
        /*0140*/ 	.word	0x00000920


	//   ....[13]....
        /*0144*/ 	.word	0x00000990


	//   ....[14]....
        /*0148*/ 	.word	0x00000a00


	//   ....[15]....
        /*014c*/ 	.word	0x00000a50


	//   ....[16]....
        /*0150*/ 	.word	0x00000a70


	//   ....[17]....
        /*0154*/ 	.word	0x00000aa0


	//   ....[18]....
        /*0158*/ 	.word	0x00000ac0


	//   ....[19]....
        /*015c*/ 	.word	0x00000db0


	//----- nvinfo : EIATTR_EXIT_INSTR_OFFSETS
	.align		4
.L_345:
        /*0160*/ 	.byte	0x04, 0x1c
        /*0162*/ 	.short	(.L_347 - .L_346)


	//   ....[0]....
.L_346:
        /*0164*/ 	.word	0x000007f0


	//   ....[1]....
        /*0168*/ 	.word	0x00000840


	//   ....[2]....
        /*016c*/ 	.word	0x00000e80


	//   ....[3]....
        /*0170*/ 	.word	0x00000f10


	//----- nvinfo : EIATTR_CTAIDZ_USED
	.align		4
.L_347:
        /*0174*/ 	.byte	0x01, 0x04
	.zero		2


//--------------------- .nv.info._Z19fp16_to_q_kv_kernelILi8ELi4EEvPK6__halfPhPS0_S2_S3_S4_iii --------------------------
	.section	.nv.info._Z19fp16_to_q_kv_kernelILi8ELi4EEvPK6__halfPhPS0_S2_S3_S4_iii,"",@"SHT_CUDA_INFO"
	.sectionflags	@""
	.align	4


	//----- nvinfo : EIATTR_CUDA_API_VERSION
	.align		4
        /*0000*/ 	.byte	0x04, 0x37
        /*0002*/ 	.short	(.L_349 - .L_348)
.L_348:
        /*0004*/ 	.word	0x00000082


	//----- nvinfo : EIATTR_SW2861232_WAR
	.align		4
.L_349:
        /*0008*/ 	.byte	0x01, 0x35
	.zero		2


	//----- nvinfo : EIATTR_PARAM_CBANK
	.align		4
        /*000c*/ 	.byte	0x04, 0x0a
        /*000e*/ 	.short	(.L_351 - .L_350)
	.align		4
.L_350:
        /*0010*/ 	.word	index@(.nv.constant0._Z19fp16_to_q_kv_kernelILi8ELi4EEvPK6__halfPhPS0_S2_S3_S4_iii)
        /*0014*/ 	.short	0x0160
        /*0016*/ 	.short	0x003c


	//----- nvinfo : EIATTR_CBANK_PARAM_SIZE
	.align		4
.L_351:
        /*0018*/ 	.byte	0x03, 0x19
        /*001a*/ 	.short	0x003c


	//----- nvinfo : EIATTR_KPARAM_INFO
	.align		4
        /*001c*/ 	.byte	0x04, 0x17
        /*001e*/ 	.short	(.L_353 - .L_352)
.L_352:
        /*0020*/ 	.word	0x00000000
        /*0024*/ 	.short	0x0008
        /*0026*/ 	.short	0x0038
        /*0028*/ 	.byte	0x00, 0xf0, 0x11, 0x00


	//----- nvinfo : EIATTR_KPARAM_INFO
	.align		4
.L_353:
        /*002c*/ 	.byte	0x04, 0x17
        /*002e*/ 	.short	(.L_355 - .L_354)
.L_354:
        /*0030*/ 	.word	0x00000000
        /*0034*/ 	.short	0x0007
        /*0036*/ 	.short	0x0034
        /*0038*/ 	.byte	0x00, 0xf0, 0x11, 0x00


	//----- nvinfo : EIATTR_KPARAM_INFO
	.align		4
.L_355:
        /*003c*/ 	.byte	0x04, 0x17
        /*003e*/ 	.short	(.L_357 - .L_356)
.L_356:
        /*0040*/ 	.word	0x00000000
        /*0044*/ 	.short	0x0006
        /*0046*/ 	.short	0x0030
        /*0048*/ 	.byte	0x00, 0xf0, 0x11, 0x00


	//----- nvinfo : EIATTR_KPARAM_INFO
	.align		4
.L_357:
        /*004c*/ 	.byte	0x04, 0x17
        /*004e*/ 	.short	(.L_359 - .L_358)
.L_358:
        /*0050*/ 	.word	0x00000000
        /*0054*/ 	.short	0x0005
        /*0056*/ 	.short	0x0028
        /*0058*/ 	.byte	0x00, 0xf0, 0x21, 0x00


	//----- nvinfo : EIATTR_KPARAM_INFO
	.align		4
.L_359:
        /*005c*/ 	.byte	0x04, 0x17
        /*005e*/ 	.short	(.L_361 - .L_360)
.L_360:
        /*0060*/ 	.word	0x00000000
        /*0064*/ 	.short	0x0004
        /*0066*/ 	.short	0x0020
        /*0068*/ 	.byte	0x00, 0xf0, 0x21, 0x00


	//----- nvinfo : EIATTR_KPARAM_INFO
	.align		4
.L_361:
        /*006c*/ 	.byte	0x04, 0x17
        /*006e*/ 	.short	(.L_363 - .L_362)
.L_362:
        /*0070*/ 	.word	0x00000000
        /*0074*/ 	.short	0x0003
        /*0076*/ 	.short	0x0018
        /*0078*/ 	.byte	0x00, 0xf0, 0x21, 0x00


	//----- nvinfo : EIATTR_KPARAM_INFO
	.align		4
.L_363:
        /*007c*/ 	.byte	0x04, 0x17
        /*007e*/ 	.short	(.L_365 - .L_364)
.L_364:
        /*0080*/ 	.word	0x00000000
        /*0084*/ 	.short	0x0002
        /*0086*/ 	.short	0x0010
        /*0088*/ 	.byte	0x00, 0xf0, 0x21, 0x00


	//----- nvinfo : EIATTR_KPARAM_INFO
	.align		4
.L_365:
        /*008c*/ 	.byte	0x04, 0x17
        /*008e*/ 	.short	(.L_367 - .L_366)
.L_366:
        /*0090*/ 	.word	0x00000000
        /*0094*/ 	.short	0x0001
        /*0096*/ 	.short	0x0008
        /*0098*/ 	.byte	0x00, 0xf0, 0x21, 0x00


	//----- nvinfo : EIATTR_KPARAM_INFO
	.align		4
.L_367:
        /*009c*/ 	.byte	0x04, 0x17
        /*009e*/ 	.short	(.L_369 - .L_368)
.L_368:
        /*00a0*/ 	.word	0x00000000
        /*00a4*/ 	.short	0x0000
        /*00a6*/ 	.short	0x0000
        /*00a8*/ 	.byte	0x00, 0xf0, 0x21, 0x00


	//----- nvinfo : EIATTR_MAXREG_COUNT
	.align		4
.L_369:
        /*00ac*/ 	.byte	0x03, 0x1b
        /*00ae*/ 	.short	0x00ff


	//----- nvinfo : EIATTR_NUM_BARRIERS
	.align		4
        /*00b0*/ 	.byte	0x02, 0x4c
        /*00b2*/ 	.byte	0x01
	.zero		1


	//----- nvinfo : EIATTR_MERCURY_ISA_VERSION
	.align		4
        /*00b4*/ 	.byte	0x03, 0x5f
        /*00b6*/ 	.short	0x0000


	//----- nvinfo : EIATTR_COOP_GROUP_MASK_REGIDS
	.align		4
        /*00b8*/ 	.byte	0x04, 0x29
        /*00ba*/ 	.short	(.L_371 - .L_370)


	//   ....[0]....
.L_370:
        /*00bc*/ 	.word	0xffffffff


	//   ....[1]....
        /*00c0*/ 	.word	0xffffffff


	//   ....[2]....
        /*00c4*/ 	.word	0xffffffff


	//   ....[3]....
        /*00c8*/ 	.word	0xffffffff


	//   ....[4]....
        /*00cc*/ 	.word	0xffffffff


	//   ....[5]....
        /*00d0*/ 	.word	0xffffffff


	//   ....[6]....
        /*00d4*/ 	.word	0xffffffff


	//   ....[7]....
        /*00d8*/ 	.word	0xffffffff


	//   ....[8]....
        /*00dc*/ 	.word	0xffffffff


	//   ....[9]....
        /*00e0*/ 	.word	0xffffffff


	//   ....[10]....
        /*00e4*/ 	.word	0xffffffff


	//   ....[11]....
        /*00e8*/ 	.word	0xffffffff


	//   ....[12]....
        /*00ec*/ 	.word	0xffffffff


	//   ....[13]....
        /*00f0*/ 	.word	0xffffffff


	//   ....[14]....
        /*00f4*/ 	.word	0xffffffff


	//   ....[15]....
        /*00f8*/ 	.word	0xffffffff


	//   ....[16]....
        /*00fc*/ 	.word	0xffffffff


	//   ....[17]....
        /*0100*/ 	.word	0xffffffff


	//   ....[18]....
        /*0104*/ 	.word	0xffffffff


	//   ....[19]....
        /*0108*/ 	.word	0xffffffff


	//   ....[20]....
        /*010c*/ 	.word	0xffffffff


	//----- nvinfo : EIATTR_COOP_GROUP_INSTR_OFFSETS
	.align		4
.L_371:
        /*0110*/ 	.byte	0x04, 0x28
        /*0112*/ 	.short	(.L_373 - .L_372)


	//   ....[0]....
.L_372:
        /*0114*/ 	.word	0x000001b0


	//   ....[1]....
        /*0118*/ 	.word	0x00000220


	//   ....[2]....
        /*011c*/ 	.word	0x00000270


	//   ....[3]....
        /*0120*/ 	.word	0x000002f0


	//   ....[4]....
        /*0124*/ 	.word	0x00000330


	//   ....[5]....
        /*0128*/ 	.word	0x000003a0


	//   ....[6]....
        /*012c*/ 	.word	0x000003d0


	//   ....[7]....
        /*0130*/ 	.word	0x000003f0


	//   ....[8]....
        /*0134*/ 	.word	0x00000410


	//   ....[9]....
        /*0138*/ 	.word	0x000006e0


	//   ....[10]....
        /*013c*/ 	.word	0x00000750


	//   ....[11]....
        /*0140*/ 	.word	0x000008d0


	//   ....[12]....
        /*0144*/ 	.word	0x00000950


	//   ....[13]....
        /*0148*/ 	.word	0x00000990


	//   ....[14]....
        /*014c*/ 	.word	0x00000a00


	//   ....[15]....
        /*0150*/ 	.word	0x00000a70


	//   ....[16]....
        /*0154*/ 	.word	0x00000ac0


	//   ....[17]....
        /*0158*/ 	.word	0x00000ae0


	//   ....[18]....
        /*015c*/ 	.word	0x00000b10


	//   ....[19]....
        /*0160*/ 	.word	0x00000b30


	//   ....[20]....
        /*0164*/ 	.word	0x00000e20


	//----- nvinfo : EIATTR_EXIT_INSTR_OFFSETS
	.align		4
.L_373:
        /*0168*/ 	.byte	0x04, 0x1c
        /*016a*/ 	.short	(.L_375 - .L_374)


	//   ....[0]....
.L_374:
        /*016c*/ 	.word	0x00000870


	//   ....[1]....
        /*0170*/ 	.word	0x000008c0


	//   ....[2]....
        /*0174*/ 	.word	0x00000ef0


	//   ....[3]....
        /*0178*/ 	.word	0x00000f80


	//----- nvinfo : EIATTR_CTAIDZ_USED
	.align		4
.L_375:
        /*017c*/ 	.byte	0x01, 0x04
	.zero		2


//--------------------- .nv.info._Z19fp16_to_q_kv_kernelILi4ELi4EEvPK6__halfPhPS0_S2_S3_S4_iii --------------------------
	.section	.nv.info._Z19fp16_to_q_kv_kernelILi4ELi4EEvPK6__halfPhPS0_S2_S3_S4_iii,"",@"SHT_CUDA_INFO"
	.sectionflags	@""
	.align	4


	//----- nvinfo : EIATTR_CUDA_API_VERSION
	.align		4
        /*0000*/ 	.byte	0x04, 0x37
        /*0002*/ 	.short	(.L_377 - .L_376)
.L_376:
        /*0004*/ 	.word	0x00000082


	//----- nvinfo : EIATTR_SW2861232_WAR
	.align		4
.L_377:
        /*0008*/ 	.byte	0x01, 0x35
	.zero		2


	//----- nvinfo : EIATTR_PARAM_CBANK
	.align		4
        /*000c*/ 	.byte	0x04, 0x0a
        /*000e*/ 	.short	(.L_379 - .L_378)
	.align		4
.L_378:
        /*0010*/ 	.word	index@(.nv.constant0._Z19fp16_to_q_kv_kernelILi4ELi4EEvPK6__halfPhPS0_S2_S3_S4_iii)
        /*0014*/ 	.short	0x0160
        /*0016*/ 	.short	0x003c


	//----- nvinfo : EIATTR_CBANK_PARAM_SIZE
	.align		4
.L_379:
        /*0018*/ 	.byte	0x03, 0x19
        /*001a*/ 	.short	0x003c


	//----- nvinfo : EIATTR_KPARAM_INFO
	.align		4
        /*001c*/ 	.byte	0x04, 0x17
        /*001e*/ 	.short	(.L_381 - .L_380)
.L_380:
        /*0020*/ 	.word	0x00000000
        /*0024*/ 	.short	0x0008
        /*0026*/ 	.short	0x0038
        /*0028*/ 	.byte	0x00, 0xf0, 0x11, 0x00


	//----- nvinfo : EIATTR_KPARAM_INFO
	.align		4
.L_381:
        /*002c*/ 	.byte	0x04, 0x17
        /*002e*/ 	.short	(.L_383 - .L_382)
.L_382:
        /*0030*/ 	.word	0x00000000
        /*0034*/ 	.short	0x0007
        /*0036*/ 	.short	0x0034
        /*0038*/ 	.byte	0x00, 0xf0, 0x11, 0x00


	//----- nvinfo : EIATTR_KPARAM_INFO
	.align		4
.L_383:
        /*003c*/ 	.byte	0x04, 0x17
        /*003e*/ 	.short	(.L_385 - .L_384)
.L_384:
        /*0040*/ 	.word	0x00000000
        /*0044*/ 	.short	0x0006
        /*0046*/ 	.short	0x0030
        /*0048*/ 	.byte	0x00, 0xf0, 0x11, 0x00


	//----- nvinfo : EIATTR_KPARAM_INFO
	.align		4
.L_385:
        /*004c*/ 	.byte	0x04, 0x17
        /*004e*/ 	.short	(.L_387 - .L_386)
.L_386:
        /*0050*/ 	.word	0x00000000
        /*0054*/ 	.short	0x0005
        /*0056*/ 	.short	0x0028
        /*0058*/ 	.byte	0x00, 0xf0, 0x21, 0x00


	//----- nvinfo : EIATTR_KPARAM_INFO
	.align		4
.L_387:
        /*005c*/ 	.byte	0x04, 0x17
        /*005e*/ 	.short	(.L_389 - .L_388)
.L_388:
        /*0060*/ 	.word	0x00000000
        /*0064*/ 	.short	0x0004
        /*0066*/ 	.short	0x0020
        /*0068*/ 	.byte	0x00, 0xf0, 0x21, 0x00


	//----- nvinfo : EIATTR_KPARAM_INFO
	.align		4
.L_389:
        /*006c*/ 	.byte	0x04, 0x17
        /*006e*/ 	.short	(.L_391 - .L_390)
.L_390:
        /*0070*/ 	.word	0x00000000
        /*0074*/ 	.short	0x0003
        /*0076*/ 	.short	0x0018
        /*0078*/ 	.byte	0x00, 0xf0, 0x21, 0x00


	//----- nvinfo : EIATTR_KPARAM_INFO
	.align		4
.L_391:
        /*007c*/ 	.byte	0x04, 0x17
        /*007e*/ 	.short	(.L_393 - .L_392)
.L_392:
        /*0080*/ 	.word	0x00000000
        /*0084*/ 	.short	0x0002
        /*0086*/ 	.short	0x0010
        /*0088*/ 	.byte	0x00, 0xf0, 0x21, 0x00


	//----- nvinfo : EIATTR_KPARAM_INFO
	.align		4
.L_393:
        /*008c*/ 	.byte	0x04, 0x17
        /*008e*/ 	.short	(.L_395 - .L_394)
.L_394:
        /*0090*/ 	.word	0x00000000
        /*0094*/ 	.short	0x0001
        /*0096*/ 	.short	0x0008
        /*0098*/ 	.byte	0x00, 0xf0, 0x21, 0x00


	//----- nvinfo : EIATTR_KPARAM_INFO
	.align		4
.L_395:
        /*009c*/ 	.byte	0x04, 0x17
        /*009e*/ 	.short	(.L_397 - .L_396)
.L_396:
        /*00a0*/ 	.word	0x00000000
        /*00a4*/ 	.short	0x0000
        /*00a6*/ 	.short	0x0000
        /*00a8*/ 	.byte	0x00, 0xf0, 0x21, 0x00


	//----- nvinfo : EIATTR_MAXREG_COUNT
	.align		4
.L_397:
        /*00ac*/ 	.byte	0x03, 0x1b
        /*00ae*/ 	.short	0x00ff


	//----- nvinfo : EIATTR_NUM_BARRIERS
	.align		4
        /*00b0*/ 	.byte	0x02, 0x4c
        /*00b2*/ 	.byte	0x01
	.zero		1


	//----- nvinfo : EIATTR_MERCURY_ISA_VERSION
	.align		4
        /*00b4*/ 	.byte	0x03, 0x5f
        /*00b6*/ 	.short	0x0000


	//----- nvinfo : EIATTR_COOP_GROUP_MASK_REGIDS
	.align		4
        /*00b8*/ 	.byte	0x04, 0x29
        /*00ba*/ 	.short	(.L_399 - .L_398)


	//   ....[0]....
.L_398:
        /*00bc*/ 	.word	0xffffffff


	//   ....[1]....
        /*00c0*/ 	.word	0xffffffff


	//   ....[2]....
        /*00c4*/ 	.word	0xffffffff


	//   ....[3]....
        /*00c8*/ 	.word	0xffffffff


	//   ....[4]....
        /*00cc*/ 	.word	0xffffffff


	//   ....[5]....
        /*00d0*/ 	.word	0xffffffff


	//   ....[6]....
        /*00d4*/ 	.word	0xffffffff


	//   ....[7]....
        /*00d8*/ 	.word	0xffffffff


	//   ....[8]....
        /*00dc*/ 	.word	0xffffffff


	//   ....[9]....
        /*00e0*/ 	.word	0xffffffff


	//   ....[10]....
        /*00e4*/ 	.word	0xffffffff


	//   ....[11]....
        /*00e8*/ 	.word	0xffffffff


	//   ....[12]....
        /*00ec*/ 	.word	0xffffffff


	//   ....[13]....
        /*00f0*/ 	.word	0xffffffff


	//   ....[14]....
        /*00f4*/ 	.word	0xffffffff


	//   ....[15]....
        /*00f8*/ 	.word	0xffffffff


	//   ....[16]....
        /*00fc*/ 	.word	0xffffffff


	//   ....[17]....
        /*0100*/ 	.word	0xffffffff


	//   ....[18]....
        /*0104*/ 	.word	0xffffffff


	//   ....[19]....
        /*0108*/ 	.word	0xffffffff


	//   ....[20]....
        /*010c*/ 	.word	0xffffffff


	//   ....[21]....
        /*0110*/ 	.word	0xffffffff


	//----- nvinfo : EIATTR_COOP_GROUP_INSTR_OFFSETS
	.align		4
.L_399:
        /*0114*/ 	.byte	0x04, 0x28
        /*0116*/ 	.short	(.L_401 - .L_400)


	//   ....[0]....
.L_400:
        /*0118*/ 	.word	0x000001b0


	//   ....[1]....
        /*011c*/ 	.word	0x00000230


	//   ....[2]....
        /*0120*/ 	.word	0x00000270


	//   ....[3]....
        /*0124*/ 	.word	0x000002e0


	//   ....[4]....
        /*0128*/ 	.word	0x00000350


	//   ....[5]....
        /*012c*/ 	.word	0x000003a0


	//   ....[6]....
        /*0130*/ 	.word	0x000003c0


	//   ....[7]....
        /*0134*/ 	.word	0x000003f0


	//   ....[8]....
        /*0138*/ 	.word	0x00000410


	//   ....[9]....
        /*013c*/ 	.word	0x000006d0


	//   ....[10]....
        /*0140*/ 	.word	0x00000740


	//   ....[11]....
        /*0144*/ 	.word	0x000008c0


	//   ....[12]....
        /*0148*/ 	.word	0x00000940


	//   ....[13]....
        /*014c*/ 	.word	0x00000980


	//   ....[14]....
        /*0150*/ 	.word	0x000009f0


	//   ....[15]....
        /*0154*/ 	.word	0x00000a60


	//   ....[16]....
        /*0158*/ 	.word	0x00000ab0


	//   ....[17]....
        /*015c*/ 	.word	0x00000ad0


	//   ....[18]....
        /*0160*/ 	.word	0x00000b00


	//   ....[19]....
        /*0164*/ 	.word	0x00000b20


	//   ....[20]....
        /*0168*/ 	.word	0x00000df0


	//   ....[21]....
        /*016c*/ 	.word	0x00000e50


	//----- nvinfo : EIATTR_EXIT_INSTR_OFFSETS
	.align		4
.L_401:
        /*0170*/ 	.byte	0x04, 0x1c
        /*0172*/ 	.short	(.L_403 - .L_402)


	//   ....[0]....
.L_402:
        /*0174*/ 	.word	0x00000860


	//   ....[1]....
        /*0178*/ 	.word	0x000008b0


	//   ....[2]....
        /*017c*/ 	.word	0x00000f30


	//   ....[3]....
        /*0180*/ 	.word	0x00000fc0


	//----- nvinfo : EIATTR_CTAIDZ_USED
	.align		4
.L_403:
        /*0184*/ 	.byte	0x01, 0x04
	.zero		2


//--------------------- .nv.info._Z25fp16_to_q_kv_paged_kernelILi8ELi8EEvPK6__halfPhPS0_S2_S3_S4_PKiS6_iiii --------------------------
	.section	.nv.info._Z25fp16_to_q_kv_paged_kernelILi8ELi8EEvPK6__halfPhPS0_S2_S3_S4_PKiS6_iiii,"",@"SHT_CUDA_INFO"
	.sectionflags	@""
	.align	4


	//----- nvinfo : EIATTR_CUDA_API_VERSION
	.align		4
        /*0000*/ 	.byte	0x04, 0x37
        /*0002*/ 	.short	(.L_405 - .L_404)
.L_404:
        /*0004*/ 	.word	0x00000082


	//----- nvinfo : EIATTR_SW2861232_WAR
	.align		4
.L_405:
        /*0008*/ 	.byte	0x01, 0x35
	.zero		2


	//----- nvinfo : EIATTR_PARAM_CBANK
	.align		4
        /*000c*/ 	.byte	0x04, 0x0a
        /*000e*/ 	.short	(.L_407 - .L_406)
	.align		4
.L_406:
        /*0010*/ 	.word	index@(.nv.constant0._Z25fp16_to_q_kv_paged_kernelILi8ELi8EEvPK6__halfPhPS0_S2_S3_S4_PKiS6_iiii)
        /*0014*/ 	.short	0x0160
        /*0016*/ 	.short	0x0050


	//----- nvinfo : EIATTR_CBANK_PARAM_SIZE
	.align		4
.L_407:
        /*0018*/ 	.byte	0x03, 0x19
        /*001a*/ 	.short	0x0050


	//----- nvinfo : EIATTR_KPARAM_INFO
	.align		4
        /*001c*/ 	.byte	0x04, 0x17
        /*001e*/ 	.short	(.L_409 - .L_408)
.L_408:
        /*0020*/ 	.word	0x00000000
        /*0024*/ 	.short	0x000b
        /*0026*/ 	.short	0x004c
        /*0028*/ 	.byte	0x00, 0xf0, 0x11, 0x00


	//----- nvinfo : EIATTR_KPARAM_INFO
	.align		4
.L_409:
        /*002c*/ 	.byte	0x04, 0x17
        /*002e*/ 	.short	(.L_411 - .L_410)
.L_410:
        /*0030*/ 	.word	0x00000000
        /*0034*/ 	.short	0x000a
        /*0036*/ 	.short	0x0048
        /*0038*/ 	.byte	0x00, 0xf0, 0x11, 0x00


	//----- nvinfo : EIATTR_KPARAM_INFO
	.align		4
.L_411:
        /*003c*/ 	.byte	0x04, 0x17
        /*003e*/ 	.short	(.L_413 - .L_412)
.L_412:
        /*0040*/ 	.word	0x00000000
        /*0044*/ 	.short	0x0009
        /*0046*/ 	.short	0x0044
        /*0048*/ 	.byte	0x00, 0xf0, 0x11, 0x00


	//----- nvinfo : EIATTR_KPARAM_INFO
	.align		4
.L_413:
        /*004c*/ 	.byte	0x04, 0x17
        /*004e*/ 	.short	(.L_415 - .L_414)
.L_414:
        /*0050*/ 	.word	0x00000000
        /*0054*/ 	.short	0x0008
        /*0056*/ 	.short	0x0040
        /*0058*/ 	.byte	0x00, 0xf0, 0x11, 0x00


	//----- nvinfo : EIATTR_KPARAM_INFO
	.align		4
.L_415:
        /*005c*/ 	.byte	0x04, 0x17
        /*005e*/ 	.short	(.L_417 - .L_416)
.L_416:
        /*0060*/ 	.word	0x00000000
        /*0064*/ 	.short	0x0007
        /*0066*/ 	.short	0x0038
        /*0068*/ 	.byte	0x00, 0xf0, 0x21, 0x00


	//----- nvinfo : EIATTR_KPARAM_INFO
	.align		4
.L_417:
        /*006c*/ 	.byte	0x04, 0x17
        /*006e*/ 	.short	(.L_419 - .L_418)
.L_418:
        /*0070*/ 	.word	0x00000000
        /*0074*/ 	.short	0x0006
        /*0076*/ 	.short	0x0030
        /*0078*/ 	.byte	0x00, 0xf0, 0x21, 0x00


	//----- nvinfo : EIATTR_KPARAM_INFO
	.align		4
.L_419:
        /*007c*/ 	.byte	0x04, 0x17
        /*007e*/ 	.short	(.L_421 - .L_420)
.L_420:
        /*0080*/ 	.word	0x00000000
        /*0084*/ 	.short	0x0005
        /*0086*/ 	.short	0x0028
        /*0088*/ 	.byte	0x00, 0xf0, 0x21, 0x00


	//----- nvinfo : EIATTR_KPARAM_INFO
	.align		4
.L_421:
        /*008c*/ 	.byte	0x04, 0x17
        /*008e*/ 	.short	(.L_423 - .L_422)
.L_422:
        /*0090*/ 	.word	0x00000000
        /*0094*/ 	.short	0x0004
        /*0096*/ 	.short	0x0020
        /*0098*/ 	.byte	0x00, 0xf0, 0x21, 0x00


	//----- nvinfo : EIATTR_KPARAM_INFO
	.align		4
.L_423:
        /*009c*/ 	.byte	0x04, 0x17
        /*009e*/ 	.short	(.L_425 - .L_424)
.L_424:
        /*00a0*/ 	.word	0x00000000
        /*00a4*/ 	.short	0x0003
        /*00a6*/ 	.short	0x0018
        /*00a8*/ 	.byte	0x00, 0xf0, 0x21, 0x00


	//----- nvinfo : EIATTR_KPARAM_INFO
	.align		4
.L_425:
        /*00ac*/ 	.byte	0x04, 0x17
        /*00ae*/ 	.short	(.L_427 - .L_426)
.L_426:
        /*00b0*/ 	.word	0x00000000
        /*00b4*/ 	.short	0x0002
        /*00b6*/ 	.short	0x0010
        /*00b8*/ 	.byte	0x00, 0xf0, 0x21, 0x00


	//----- nvinfo : EIATTR_KPARAM_INFO
	.align		4
.L_427:
        /*00bc*/ 	.byte	0x04, 0x17
        /*00be*/ 	.short	(.L_429 - .L_428)
.L_428:
        /*00c0*/ 	.word	0x00000000
        /*00c4*/ 	.short	0x0001
        /*00c6*/ 	.short	0x0008
        /*00c8*/ 	.byte	0x00, 0xf0, 0x21, 0x00


	//----- nvinfo : EIATTR_KPARAM_INFO
	.align		4
.L_429:
        /*00cc*/ 	.byte	0x04, 0x17
        /*00ce*/ 	.short	(.L_431 - .L_430)
.L_430:
        /*00d0*/ 	.word	0x00000000
        /*00d4*/ 	.short	0x0000
        /*00d6*/ 	.short	0x0000
        /*00d8*/ 	.byte	0x00, 0xf0, 0x21, 0x00


	//----- nvinfo : EIATTR_MAXREG_COUNT
	.align		4
.L_431:
        /*00dc*/ 	.byte	0x03, 0x1b
        /*00de*/ 	.short	0x00ff


	//----- nvinfo : EIATTR_NUM_BARRIERS
	.align		4
        /*00e0*/ 	.byte	0x02, 0x4c
        /*00e2*/ 	.byte	0x01
	.zero		1


	//----- nvinfo : EIATTR_MERCURY_ISA_VERSION
	.align		4
        /*00e4*/ 	.byte	0x03, 0x5f
        /*00e6*/ 	.short	0x0000


	//----- nvinfo : EIATTR_COOP_GROUP_MASK_REGIDS
	.align		4
        /*00e8*/ 	.byte	0x04, 0x29
        /*00ea*/ 	.short	(.L_433 - .L_432)


	//   ....[0]....
.L_432:
        /*00ec*/ 	.word	0xffffffff


	//   ....[1]....
        /*00f0*/ 	.word	0xffffffff


	//   ....[2]....
        /*00f4*/ 	.word	0xffffffff


	//   ....[3]....
        /*00f8*/ 	.word	0xffffffff


	//   ....[4]....
        /*00fc*/ 	.word	0xffffffff


	//   ....[5]....
        /*0100*/ 	.word	0xffffffff


	//   ....[6]....
        /*0104*/ 	.word	0xffffffff


	//   ....[7]....
        /*0108*/ 	.word	0xffffffff


	//   ....[8]....
        /*010c*/ 	.word	0xffffffff


	//   ....[9]....
        /*0110*/ 	.word	0xffffffff


	//   ....[10]....
        /*0114*/ 	.word	0xffffffff


	//   ....[11]....
        /*0118*/ 	.word	0xffffffff


	//   ....[12]....
        /*011c*/ 	.word	0xffffffff


	//   ....[13]....
        /*0120*/ 	.word	0xffffffff


	//   ....[14]....
        /*0124*/ 	.word	0xffffffff


	//   ....[15]....
        /*0128*/ 	.word	0xffffffff


	//   ....[16]....
        /*012c*/ 	.word	0xffffffff


	//   ....[17]....
        /*0130*/ 	.word	0xffffffff


	//   ....[18]....
        /*0134*/ 	.word	0xffffffff


	//   ....[19]....
        /*0138*/ 	.word	0xffffffff


	//----- nvinfo : EIATTR_COOP_GROUP_INSTR_OFFSETS
	.align		4
.L_433:
        /*013c*/ 	.byte	0x04, 0x28
        /*013e*/ 	.short	(.L_435 - .L_434)


	//   ....[0]....
.L_434:
        /*0140*/ 	.word	0x00000600


	//   ....[1]....
        /*0144*/ 	.word	0x00000640


	//   ....[2]....
        /*0148*/ 	.word	0x00000670


	//   ....[3]....
        /*014c*/ 	.word	0x000006a0


	//   ....[4]....
        /*0150*/ 	.word	0x000006d0


	//   ....[5]....
        /*0154*/ 	.word	0x00000720


	//   ....[6]....
        /*0158*/ 	.word	0x00000740


	//   ....[7]....
        /*015c*/ 	.word	0x00000760


	//   ....[8]....
        /*0160*/ 	.word	0x00000780


	//   ....[9]....
        /*0164*/ 	.word	0x00000a30


	//   ....[10]....
        /*0168*/ 	.word	0x00000b60


	//   ....[11]....
        /*016c*/ 	.word	0x00000ba0


	//   ....[12]....
        /*0170*/ 	.word	0x00000bd0


	//   ....[13]....
        /*0174*/ 	.word	0x00000c00


	//   ....[14]....
        /*0178*/ 	.word	0x00000c30


	//   ....[15]....
        /*017c*/ 	.word	0x00000c80


	//   ....[16]....
        /*0180*/ 	.word	0x00000ca0


	//   ....[17]....
        /*0184*/ 	.word	0x00000cc0


	//   ....[18]....
        /*0188*/ 	.word	0x00000ce0


	//   ....[19]....
        /*018c*/ 	.word	0x00000f80


	//----- nvinfo : EIATTR_EXIT_INSTR_OFFSETS
	.align		4
.L_435:
        /*0190*/ 	.byte	0x04, 0x1c
        /*0192*/ 	.short	(.L_437 - .L_436)


	//   ....[0]....
.L_436:
        /*0194*/ 	.word	0x00000290


	//   ....[1]....
        /*0198*/ 	.word	0x00001110


	//----- nvinfo : EIATTR_CTAIDZ_USED
	.align		4
.L_437:
        /*019c*/ 	.byte	0x01, 0x04
	.zero		2


	//----- nvinfo : EIATTR_CRS_STACK_SIZE
	.align		4
        /*01a0*/ 	.byte	0x04, 0x1e
        /*01a2*/ 	.short	(.L_439 - .L_438)
.L_438:
        /*01a4*/ 	.word	0x00000000
.L_439:


//--------------------- .nv.info._Z25fp16_to_q_kv_paged_kernelILi8ELi4EEvPK6__halfPhPS0_S2_S3_S4_PKiS6_iiii --------------------------
	.section	.nv.info._Z25fp16_to_q_kv_paged_kernelILi8ELi4EEvPK6__halfPhPS0_S2_S3_S4_PKiS6_iiii,"",@"SHT_CUDA_INFO"
	.sectionflags	@""
	.align	4


	//----- nvinfo : EIATTR_CUDA_API_VERSION
	.align		4
        /*0000*/ 	.byte	0x04, 0x37
        /*0002*/ 	.short	(.L_441 - .L_440)
.L_440:
        /*0004*/ 	.word	0x00000082


	//----- nvinfo : EIATTR_SW2861232_WAR
	.align		4
.L_441:
        /*0008*/ 	.byte	0x01, 0x35
	.zero		2


	//----- nvinfo : EIATTR_PARAM_CBANK
	.align		4
        /*000c*/ 	.byte	0x04, 0x0a
        /*000e*/ 	.short	(.L_443 - .L_442)
	.align		4
.L_442:
        /*0010*/ 	.word	index@(.nv.constant0._Z25fp16_to_q_kv_paged_kernelILi8ELi4EEvPK6__halfPhPS0_S2_S3_S4_PKiS6_iiii)
        /*0014*/ 	.short	0x0160
        /*0016*/ 	.short	0x0050


	//----- nvinfo : EIATTR_CBANK_PARAM_SIZE
	.align		4
.L_443:
        /*0018*/ 	.byte	0x03, 0x19
        /*001a*/ 	.short	0x0050


	//----- nvinfo : EIATTR_KPARAM_INFO
	.align		4
        /*001c*/ 	.byte	0x04, 0x17
        /*001e*/ 	.short	(.L_445 - .L_444)
.L_444:
        /*0020*/ 	.word	0x00000000
        /*0024*/ 	.short	0x000b
        /*0026*/ 	.short	0x004c
        /*0028*/ 	.byte	0x00, 0xf0, 0x11, 0x00


	//----- nvinfo : EIATTR_KPARAM_INFO
	.align		4
.L_445:
        /*002c*/ 	.byte	0x04, 0x17
        /*002e*/ 	.short	(.L_447 - .L_446)
.L_446:
        /*0030*/ 	.word	0x00000000
        /*0034*/ 	.short	0x000a
        /*0036*/ 	.short	0x0048
        /*0038*/ 	.byte	0x00, 0xf0, 0x11, 0x00


	//----- nvinfo : EIATTR_KPARAM_INFO
	.align		4
.L_447:
        /*003c*/ 	.byte	0x04, 0x17
        /*003e*/ 	.short	(.L_449 - .L_448)
.L_448:
        /*0040*/ 	.word	0x00000000
        /*0044*/ 	.short	0x0009
        /*0046*/ 	.short	0x0044
        /*0048*/ 	.byte	0x00, 0xf0, 0x11, 0x00


	//----- nvinfo : EIATTR_KPARAM_INFO
	.align		4
.L_449:
        /*004c*/ 	.byte	0x04, 0x17
        /*004e*/ 	.short	(.L_451 - .L_450)
.L_450:
        /*0050*/ 	.word	0x00000000
        /*0054*/ 	.short	0x0008
        /*0056*/ 	.short	0x0040
        /*0058*/ 	.byte	0x00, 0xf0, 0x11, 0x00


	//----- nvinfo : EIATTR_KPARAM_INFO
	.align		4
.L_451:
        /*005c*/ 	.byte	0x04, 0x17
        /*005e*/ 	.short	(.L_453 - .L_452)
.L_452:
        /*0060*/ 	.word	0x00000000
        /*0064*/ 	.short	0x0007
        /*0066*/ 	.short	0x0038
        /*0068*/ 	.byte	0x00, 0xf0, 0x21, 0x00


	//----- nvinfo : EIATTR_KPARAM_INFO
	.align		4
.L_453:
        /*006c*/ 	.byte	0x04, 0x17
        /*006e*/ 	.short	(.L_455 - .L_454)
.L_454:
        /*0070*/ 	.word	0x00000000
        /*0074*/ 	.short	0x0006
        /*0076*/ 	.short	0x0030
        /*0078*/ 	.byte	0x00, 0xf0, 0x21, 0x00


	//----- nvinfo : EIATTR_KPARAM_INFO
	.align		4
.L_455:
        /*007c*/ 	.byte	0x04, 0x17
        /*007e*/ 	.short	(.L_457 - .L_456)
.L_456:
        /*0080*/ 	.word	0x00000000
        /*0084*/ 	.short	0x0005
        /*0086*/ 	.short	0x0028
        /*0088*/ 	.byte	0x00, 0xf0, 0x21, 0x00


	//----- nvinfo : EIATTR_KPARAM_INFO
	.align		4
.L_457:
        /*008c*/ 	.byte	0x04, 0x17
        /*008e*/ 	.short	(.L_459 - .L_458)
.L_458:
        /*0090*/ 	.word	0x00000000
        /*0094*/ 	.short	0x0004
        /*0096*/ 	.short	0x0020
        /*0098*/ 	.byte	0x00, 0xf0, 0x21, 0x00


	//----- nvinfo : EIATTR_KPARAM_INFO
	.align		4
.L_459:
        /*009c*/ 	.byte	0x04, 0x17
        /*009e*/ 	.short	(.L_461 - .L_460)
.L_460:
        /*00a0*/ 	.word	0x00000000
        /*00a4*/ 	.short	0x0003
        /*00a6*/ 	.short	0x0018
        /*00a8*/ 	.byte	0x00, 0xf0, 0x21, 0x00


	//----- nvinfo : EIATTR_KPARAM_INFO
	.align		4
.L_461:
        /*00ac*/ 	.byte	0x04, 0x17
        /*00ae*/ 	.short	(.L_463 - .L_462)
.L_462:
        /*00b0*/ 	.word	0x00000000
        /*00b4*/ 	.short	0x0002
        /*00b6*/ 	.short	0x0010
        /*00b8*/ 	.byte	0x00, 0xf0, 0x21, 0x00


	//----- nvinfo : EIATTR_KPARAM_INFO
	.align		4
.L_463:
        /*00bc*/ 	.byte	0x04, 0x17
        /*00be*/ 	.short	(.L_465 - .L_464)
.L_464:
        /*00c0*/ 	.word	0x00000000
        /*00c4*/ 	.short	0x0001
        /*00c6*/ 	.short	0x0008
        /*00c8*/ 	.byte	0x00, 0xf0, 0x21, 0x00


	//----- nvinfo : EIATTR_KPARAM_INFO
	.align		4
.L_465:
        /*00cc*/ 	.byte	0x04, 0x17
        /*00ce*/ 	.short	(.L_467 - .L_466)
.L_466:
        /*00d0*/ 	.word	0x00000000
        /*00d4*/ 	.short	0x0000
        /*00d6*/ 	.short	0x0000
        /*00d8*/ 	.byte	0x00, 0xf0, 0x21, 0x00


	//----- nvinfo : EIATTR_MAXREG_COUNT
	.align		4
.L_467:
        /*00dc*/ 	.byte	0x03, 0x1b
        /*00de*/ 	.short	0x00ff


	//----- nvinfo : EIATTR_NUM_BARRIERS
	.align		4
        /*00e0*/ 	.byte	0x02, 0x4c
        /*00e2*/ 	.byte	0x01
	.zero		1


	//----- nvinfo : EIATTR_MERCURY_ISA_VERSION
	.align		4
        /*00e4*/ 	.byte	0x03, 0x5f
        /*00e6*/ 	.short	0x0000


	//----- nvinfo : EIATTR_COOP_GROUP_MASK_REGIDS
	.align		4
        /*00e8*/ 	.byte	0x04, 0x29
        /*00ea*/ 	.short	(.L_469 - .L_468)


	//   ....[0]....
.L_468:
        /*00ec*/ 	.word	0xffffffff


	//   ....[1]....
        /*00f0*/ 	.word	0xffffffff


	//   ....[2]....
        /*00f4*/ 	.word	0xffffffff


	//   ....[3]....
        /*00f8*/ 	.word	0xffffffff


	//   ....[4]....
        /*00fc*/ 	.word	0xffffffff


	//   ....[5]....
        /*0100*/ 	.word	0xffffffff


	//   ....[6]....
        /*0104*/ 	.word	0xffffffff


	//   ....[7]....
        /*0108*/ 	.word	0xffffffff


	//   ....[8]....
        /*010c*/ 	.word	0xffffffff


	//   ....[9]....
        /*0110*/ 	.word	0xffffffff


	//   ....[10]....
        /*0114*/ 	.word	0xffffffff


	//   ....[11]....
        /*0118*/ 	.word	0xffffffff


	//   ....[12]....
        /*011c*/ 	.word	0xffffffff


	//   ....[13]....
        /*0120*/ 	.word	0xffffffff


	//   ....[14]....
        /*0124*/ 	.word	0xffffffff


	//   ....[15]....
        /*0128*/ 	.word	0xffffffff


	//   ....[16]....
        /*012c*/ 	.word	0xffffffff


	//   ....[17]....
        /*0130*/ 	.word	0xffffffff


	//   ....[18]....
        /*0134*/ 	.word	0xffffffff


	//   ....[19]....
        /*0138*/ 	.word	0xffffffff


	//   ....[20]....
        /*013c*/ 	.word	0xffffffff


	//----- nvinfo : EIATTR_COOP_GROUP_INSTR_OFFSETS
	.align		4
.L_469:
        /*0140*/ 	.byte	0x04, 0x28
        /*0142*/ 	.short	(.L_471 - .L_470)


	//   ....[0]....
.L_470:
        /*0144*/ 	.word	0x00000790


	//   ....[1]....
        /*0148*/ 	.word	0x000007d0


	//   ....[2]....
        /*014c*/ 	.word	0x00000800


	//   ....[3]....
        /*0150*/ 	.word	0x00000830


	//   ....[4]....
        /*0154*/ 	.word	0x00000860


	//   ....[5]....
        /*0158*/ 	.word	0x000008c0


	//   ....[6]....
        /*015c*/ 	.word	0x000008e0


	//   ....[7]....
        /*0160*/ 	.word	0x00000900


	//   ....[8]....
        /*0164*/ 	.word	0x00000920


	//   ....[9]....
        /*0168*/ 	.word	0x00000ba0


	//   ....[10]....
        /*016c*/ 	.word	0x00000bd0


	//   ....[11]....
        /*0170*/ 	.word	0x00000d90


	//   ....[12]....
        /*0174*/ 	.word	0x00000dc0


	//   ....[13]....
        /*0178*/ 	.word	0x00000df0


	//   ....[14]....
        /*017c*/ 	.word	0x00000e20


	//   ....[15]....
        /*0180*/ 	.word	0x00000e50


	//   ....[16]....
        /*0184*/ 	.word	0x00000eb0


	//   ....[17]....
        /*0188*/ 	.word	0x00000ed0


	//   ....[18]....
        /*018c*/ 	.word	0x00000ef0


	//   ....[19]....
        /*0190*/ 	.word	0x00000f10


	//   ....[20]....
        /*0194*/ 	.word	0x000011b0


	//----- nvinfo : EIATTR_EXIT_INSTR_OFFSETS
	.align		4
.L_471:
        /*0198*/ 	.byte	0x04, 0x1c
        /*019a*/ 	.short	(.L_473 - .L_472)


	//   ....[0]....
.L_472:
        /*019c*/ 	.word	0x000003c0


	//   ....[1]....
        /*01a0*/ 	.word	0x00001350


	//----- nvinfo : EIATTR_CTAIDZ_USED
	.align		4
.L_473:
        /*01a4*/ 	.byte	0x01, 0x04
	.zero		2


	//----- nvinfo : EIATTR_CRS_STACK_SIZE
	.align		4
        /*01a8*/ 	.byte	0x04, 0x1e
        /*01aa*/ 	.short	(.L_475 - .L_474)
.L_474:
        /*01ac*/ 	.word	0x00000000
.L_475:


//--------------------- .nv.info._Z25fp16_to_q_kv_paged_kernelILi4ELi4EEvPK6__halfPhPS0_S2_S3_S4_PKiS6_iiii --------------------------
	.section	.nv.info._Z25fp16_to_q_kv_paged_kernelILi4ELi4EEvPK6__halfPhPS0_S2_S3_S4_PKiS6_iiii,"",@"SHT_CUDA_INFO"
	.sectionflags	@""
	.align	4


	//----- nvinfo : EIATTR_CUDA_API_VERSION
	.align		4
        /*0000*/ 	.byte	0x04, 0x37
        /*0002*/ 	.short	(.L_477 - .L_476)
.L_476:
        /*0004*/ 	.word	0x00000082


	//----- nvinfo : EIATTR_SW2861232_WAR
	.align		4
.L_477:
        /*0008*/ 	.byte	0x01, 0x35
	.zero		2


	//----- nvinfo : EIATTR_PARAM_CBANK
	.align		4
        /*000c*/ 	.byte	0x04, 0x0a
        /*000e*/ 	.short	(.L_479 - .L_478)
	.align		4
.L_478:
        /*0010*/ 	.word	index@(.nv.constant0._Z25fp16_to_q_kv_paged_kernelILi4ELi4EEvPK6__halfPhPS0_S2_S3_S4_PKiS6_iiii)
        /*0014*/ 	.short	0x0160
        /*0016*/ 	.short	0x0050


	//----- nvinfo : EIATTR_CBANK_PARAM_SIZE
	.align		4
.L_479:
        /*0018*/ 	.byte	0x03, 0x19
        /*001a*/ 	.short	0x0050


	//----- nvinfo : EIATTR_KPARAM_INFO
	.align		4
        /*001c*/ 	.byte	0x04, 0x17
        /*001e*/ 	.short	(.L_481 - .L_480)
.L_480:
        /*0020*/ 	.word	0x00000000
        /*0024*/ 	.short	0x000b
        /*0026*/ 	.short	0x004c
        /*0028*/ 	.byte	0x00, 0xf0, 0x11, 0x00


	//----- nvinfo : EIATTR_KPARAM_INFO
	.align		4
.L_481:
        /*002c*/ 	.byte	0x04, 0x17
        /*002e*/ 	.short	(.L_483 - .L_482)
.L_482:
        /*0030*/ 	.word	0x00000000
        /*0034*/ 	.short	0x000a
        /*0036*/ 	.short	0x0048
        /*0038*/ 	.byte	0x00, 0xf0, 0x11, 0x00


	//----- nvinfo : EIATTR_KPARAM_INFO
	.align		4
.L_483:
        /*003c*/ 	.byte	0x04, 0x17
        /*003e*/ 	.short	(.L_485 - .L_484)
.L_484:
        /*0040*/ 	.word	0x00000000
        /*0044*/ 	.short	0x0009
        /*0046*/ 	.short	0x0044
        /*0048*/ 	.byte	0x00, 0xf0, 0x11, 0x00


	//----- nvinfo : EIATTR_KPARAM_INFO
	.align		4
.L_485:
        /*004c*/ 	.byte	0x04, 0x17
        /*004e*/ 	.short	(.L_487 - .L_486)
.L_486:
        /*0050*/ 	.word	0x00000000
        /*0054*/ 	.short	0x0008
        /*0056*/ 	.short	0x0040
        /*0058*/ 	.byte	0x00, 0xf0, 0x11, 0x00


	//----- nvinfo : EIATTR_KPARAM_INFO
	.align		4
.L_487:
        /*005c*/ 	.byte	0x04, 0x17
        /*005e*/ 	.short	(.L_489 - .L_488)
.L_488:
        /*0060*/ 	.word	0x00000000
        /*0064*/ 	.short	0x0007
        /*0066*/ 	.short	0x0038
        /*0068*/ 	.byte	0x00, 0xf0, 0x21, 0x00


	//----- nvinfo : EIATTR_KPARAM_INFO
	.align		4
.L_489:
        /*006c*/ 	.byte	0x04, 0x17
        /*006e*/ 	.short	(.L_491 - .L_490)
.L_490:
        /*0070*/ 	.word	0x00000000
        /*0074*/ 	.short	0x0006
        /*0076*/ 	.short	0x0030
        /*0078*/ 	.byte	0x00, 0xf0, 0x21, 0x00


	//----- nvinfo : EIATTR_KPARAM_INFO
	.align		4
.L_491:
        /*007c*/ 	.byte	0x04, 0x17
        /*007e*/ 	.short	(.L_493 - .L_492)
.L_492:
        /*0080*/ 	.word	0x00000000
        /*0084*/ 	.short	0x0005
        /*0086*/ 	.short	0x0028
        /*0088*/ 	.byte	0x00, 0xf0, 0x21, 0x00


	//----- nvinfo : EIATTR_KPARAM_INFO
	.align		4
.L_493:
        /*008c*/ 	.byte	0x04, 0x17
        /*008e*/ 	.short	(.L_495 - .L_494)
.L_494:
        /*0090*/ 	.word	0x00000000
        /*0094*/ 	.short	0x0004
        /*0096*/ 	.short	0x0020
        /*0098*/ 	.byte	0x00, 0xf0, 0x21, 0x00


	//----- nvinfo : EIATTR_KPARAM_INFO
	.align		4
.L_495:
        /*009c*/ 	.byte	0x04, 0x17
        /*009e*/ 	.short	(.L_497 - .L_496)
.L_496:
        /*00a0*/ 	.word	0x00000000
        /*00a4*/ 	.short	0x0003
        /*00a6*/ 	.short	0x0018
        /*00a8*/ 	.byte	0x00, 0xf0, 0x21, 0x00


	//----- nvinfo : EIATTR_KPARAM_INFO
	.align		4
.L_497:
        /*00ac*/ 	.byte	0x04, 0x17
        /*00ae*/ 	.short	(.L_499 - .L_498)
.L_498:
        /*00b0*/ 	.word	0x00000000
        /*00b4*/ 	.short	0x0002
        /*00b6*/ 	.short	0x0010
        /*00b8*/ 	.byte	0x00, 0xf0, 0x21, 0x00


	//----- nvinfo : EIATTR_KPARAM_INFO
	.align		4
.L_499:
        /*00bc*/ 	.byte	0x04, 0x17
        /*00be*/ 	.short	(.L_501 - .L_500)
.L_500:
        /*00c0*/ 	.word	0x00000000
        /*00c4*/ 	.short	0x0001
        /*00c6*/ 	.short	0x0008
        /*00c8*/ 	.byte	0x00, 0xf0, 0x21, 0x00


	//----- nvinfo : EIATTR_KPARAM_INFO
	.align		4
.L_501:
        /*00cc*/ 	.byte	0x04, 0x17
        /*00ce*/ 	.short	(.L_503 - .L_502)
.L_502:
        /*00d0*/ 	.word	0x00000000
        /*00d4*/ 	.short	0x0000
        /*00d6*/ 	.short	0x0000
        /*00d8*/ 	.byte	0x00, 0xf0, 0x21, 0x00


	//----- nvinfo : EIATTR_MAXREG_COUNT
	.align		4
.L_503:
        /*00dc*/ 	.byte	0x03, 0x1b
        /*00de*/ 	.short	0x00ff


	//----- nvinfo : EIATTR_NUM_BARRIERS
	.align		4
        /*00e0*/ 	.byte	0x02, 0x4c
        /*00e2*/ 	.byte	0x01
	.zero		1


	//----- nvinfo : EIATTR_MERCURY_ISA_VERSION
	.align		4
        /*00e4*/ 	.byte	0x03, 0x5f
        /*00e6*/ 	.short	0x0000


	//----- nvinfo : EIATTR_COOP_GROUP_MASK_REGIDS
	.align		4
        /*00e8*/ 	.byte	0x04, 0x29
        /*00ea*/ 	.short	(.L_505 - .L_504)


	//   ....[0]....
.L_504:
        /*00ec*/ 	.word	0xffffffff


	//   ....[1]....
        /*00f0*/ 	.word	0xffffffff


	//   ....[2]....
        /*00f4*/ 	.word	0xffffffff


	//   ....[3]....
        /*00f8*/ 	.word	0xffffffff


	//   ....[4]....
        /*00fc*/ 	.word	0xffffffff


	//   ....[5]....
        /*0100*/ 	.word	0xffffffff


	//   ....[6]....
        /*0104*/ 	.word	0xffffffff


	//   ....[7]....
        /*0108*/ 	.word	0xffffffff


	//   ....[8]....
        /*010c*/ 	.word	0xffffffff


	//   ....[9]....
        /*0110*/ 	.word	0xffffffff


	//   ....[10]....
        /*0114*/ 	.word	0xffffffff


	//   ....[11]....
        /*0118*/ 	.word	0xffffffff


	//   ....[12]....
        /*011c*/ 	.word	0xffffffff


	//   ....[13]....
        /*0120*/ 	.word	0xffffffff


	//   ....[14]....
        /*0124*/ 	.word	0xffffffff


	//   ....[15]....
        /*0128*/ 	.word	0xffffffff


	//   ....[16]....
        /*012c*/ 	.word	0xffffffff


	//   ....[17]....
        /*0130*/ 	.word	0xffffffff


	//   ....[18]....
        /*0134*/ 	.word	0xffffffff


	//   ....[19]....
        /*0138*/ 	.word	0xffffffff


	//   ....[20]....
        /*013c*/ 	.word	0xffffffff


	//   ....[21]....
        /*0140*/ 	.word	0xffffffff


	//----- nvinfo : EIATTR_COOP_GROUP_INSTR_OFFSETS
	.align		4
.L_505:
        /*0144*/ 	.byte	0x04, 0x28
        /*0146*/ 	.short	(.L_507 - .L_506)


	//   ....[0]....
.L_506:
        /*0148*/ 	.word	0x00000760


	//   ....[1]....
        /*014c*/ 	.word	0x00000790


	//   ....[2]....
        /*0150*/ 	.word	0x000007c0


	//   ....[3]....
        /*0154*/ 	.word	0x000007f0


	//   ....[4]....
        /*0158*/ 	.word	0x00000820


	//   ....[5]....
        /*015c*/ 	.word	0x00000880


	//   ....[6]....
        /*0160*/ 	.word	0x000008a0


	//   ....[7]....
        /*0164*/ 	.word	0x000008c0


	//   ....[8]....
        /*0168*/ 	.word	0x000008e0


	//   ....[9]....
        /*016c*/ 	.word	0x00000bb0


	//   ....[10]....
        /*0170*/ 	.word	0x00000be0


	//   ....[11]....
        /*0174*/ 	.word	0x00000d30


	//   ....[12]....
        /*0178*/ 	.word	0x00000d60


	//   ....[13]....
        /*017c*/ 	.word	0x00000d90


	//   ....[14]....
        /*0180*/ 	.word	0x00000dc0


	//   ....[15]....
        /*0184*/ 	.word	0x00000df0


	//   ....[16]....
        /*0188*/ 	.word	0x00000e50


	//   ....[17]....
        /*018c*/ 	.word	0x00000e70


	//   ....[18]....
        /*0190*/ 	.word	0x00000e90


	//   ....[19]....
        /*0194*/ 	.word	0x00000eb0


	//   ....[20]....
        /*0198*/ 	.word	0x00001180


	//   ....[21]....
        /*019c*/ 	.word	0x000011b0


	//----- nvinfo : EIATTR_EXIT_INSTR_OFFSETS
	.align		4
.L_507:
        /*01a0*/ 	.byte	0x04, 0x1c
        /*01a2*/ 	.short	(.L_509 - .L_508)


	//   ....[0]....
.L_508:
        /*01a4*/ 	.word	0x00000400


	//   ....[1]....
        /*01a8*/ 	.word	0x00001350


	//----- nvinfo : EIATTR_CTAIDZ_USED
	.align		4
.L_509:
        /*01ac*/ 	.byte	0x01, 0x04
	.zero		2


	//----- nvinfo : EIATTR_CRS_STACK_SIZE
	.align		4
        /*01b0*/ 	.byte	0x04, 0x1e
        /*01b2*/ 	.short	(.L_511 - .L_510)
.L_510:
        /*01b4*/ 	.word	0x00000000
.L_511:


//--------------------- .nv.info._Z18fp8_to_fp16_kernelPKhP6__halfiiii --------------------------
	.section	.nv.info._Z18fp8_to_fp16_kernelPKhP6__halfiiii,"",@"SHT_CUDA_INFO"
	.sectionflags	@""
	.align	4


	//----- nvinfo : EIATTR_CUDA_API_VERSION
	.align		4
        /*0000*/ 	.byte	0x04, 0x37
        /*0002*/ 	.short	(.L_513 - .L_512)
.L_512:
        /*0004*/ 	.word	0x00000082


	//----- nvinfo : EIATTR_SW2861232_WAR
	.align		4
.L_513:
        /*0008*/ 	.byte	0x01, 0x35
	.zero		2


	//----- nvinfo : EIATTR_PARAM_CBANK
	.align		4
        /*000c*/ 	.byte	0x04, 0x0a
        /*000e*/ 	.short	(.L_515 - .L_514)
	.align		4
.L_514:
        /*0010*/ 	.word	index@(.nv.constant0._Z18fp8_to_fp16_kernelPKhP6__halfiiii)
        /*0014*/ 	.short	0x0160
        /*0016*/ 	.short	0x0020


	//----- nvinfo : EIATTR_CBANK_PARAM_SIZE
	.align		4
.L_515:
        /*0018*/ 	.byte	0x03, 0x19
        /*001a*/ 	.short	0x0020


	//----- nvinfo : EIATTR_KPARAM_INFO
	.align		4
        /*001c*/ 	.byte	0x04, 0x17
        /*001e*/ 	.short	(.L_517 - .L_516)
.L_516:
        /*0020*/ 	.word	0x00000000
        /*0024*/ 	.short	0x0005
        /*0026*/ 	.short	0x001c
        /*0028*/ 	.byte	0x00, 0xf0, 0x11, 0x00


	//----- nvinfo : EIATTR_KPARAM_INFO
	.align		4
.L_517:
        /*002c*/ 	.byte	0x04, 0x17
        /*002e*/ 	.short	(.L_519 - .L_518)
.L_518:
        /*0030*/ 	.word	0x00000000
        /*0034*/ 	.short	0x0004
        /*0036*/ 	.short	0x0018
        /*0038*/ 	.byte	0x00, 0xf0, 0x11, 0x00


	//----- nvinfo : EIATTR_KPARAM_INFO
	.align		4
.L_519:
        /*003c*/ 	.byte	0x04, 0x17
        /*003e*/ 	.short	(.L_521 - .L_520)
.L_520:
        /*0040*/ 	.word	0x00000000
        /*0044*/ 	.short	0x0003
        /*0046*/ 	.short	0x0014
        /*0048*/ 	.byte	0x00, 0xf0, 0x11, 0x00


	//----- nvinfo : EIATTR_KPARAM_INFO
	.align		4
.L_521:
        /*004c*/ 	.byte	0x04, 0x17
        /*004e*/ 	.short	(.L_523 - .L_522)
.L_522:
        /*0050*/ 	.word	0x00000000
        /*0054*/ 	.short	0x0002
        /*0056*/ 	.short	0x0010
        /*0058*/ 	.byte	0x00, 0xf0, 0x11, 0x00


	//----- nvinfo : EIATTR_KPARAM_INFO
	.align		4
.L_523:
        /*005c*/ 	.byte	0x04, 0x17
        /*005e*/ 	.short	(.L_525 - .L_524)
.L_524:
        /*0060*/ 	.word	0x00000000
        /*0064*/ 	.short	0x0001
        /*0066*/ 	.short	0x0008
        /*0068*/ 	.byte	0x00, 0xf0, 0x21, 0x00


	//----- nvinfo : EIATTR_KPARAM_INFO
	.align		4
.L_525:
        /*006c*/ 	.byte	0x04, 0x17
        /*006e*/ 	.short	(.L_527 - .L_526)
.L_526:
        /*0070*/ 	.word	0x00000000
        /*0074*/ 	.short	0x0000
        /*0076*/ 	.short	0x0000
        /*0078*/ 	.byte	0x00, 0xf0, 0x21, 0x00


	//----- nvinfo : EIATTR_MAXREG_COUNT
	.align		4
.L_527:
        /*007c*/ 	.byte	0x03, 0x1b
        /*007e*/ 	.short	0x00ff


	//----- nvinfo : EIATTR_MERCURY_ISA_VERSION
	.align		4
        /*0080*/ 	.byte	0x03, 0x5f
        /*0082*/ 	.short	0x0000


	//----- nvinfo : EIATTR_EXIT_INSTR_OFFSETS
	.align		4
        /*0084*/ 	.byte	0x04, 0x1c
        /*0086*/ 	.short	(.L_529 - .L_528)


	//   ....[0]....
.L_528:
        /*0088*/ 	.word	0x00000060


	//   ....[1]....
        /*008c*/ 	.word	0x00000210
.L_529:


//--------------------- .nv.info._Z18fp16_to_fp8_kernelPK6__halfPhiiii --------------------------
	.section	.nv.info._Z18fp16_to_fp8_kernelPK6__halfPhiiii,"",@"SHT_CUDA_INFO"
	.sectionflags	@""
	.align	4


	//----- nvinfo : EIATTR_CUDA_API_VERSION
	.align		4
        /*0000*/ 	.byte	0x04, 0x37
        /*0002*/ 	.short	(.L_531 - .L_530)
.L_530:
        /*0004*/ 	.word	0x00000082


	//----- nvinfo : EIATTR_SW2861232_WAR
	.align		4
.L_531:
        /*0008*/ 	.byte	0x01, 0x35
	.zero		2


	//----- nvinfo : EIATTR_PARAM_CBANK
	.align		4
        /*000c*/ 	.byte	0x04, 0x0a
        /*000e*/ 	.short	(.L_533 - .L_532)
	.align		4
.L_532:
        /*0010*/ 	.word	index@(.nv.constant0._Z18fp16_to_fp8_kernelPK6__halfPhiiii)
        /*0014*/ 	.short	0x0160
        /*0016*/ 	.short	0x0020


	//----- nvinfo : EIATTR_CBANK_PARAM_SIZE
	.align		4
.L_533:
        /*0018*/ 	.byte	0x03, 0x19
        /*001a*/ 	.short	0x0020


	//----- nvinfo : EIATTR_KPARAM_INFO
	.align		4
        /*001c*/ 	.byte	0x04, 0x17
        /*001e*/ 	.short	(.L_535 - .L_534)
.L_534:
        /*0020*/ 	.word	0x00000000
        /*0024*/ 	.short	0x0005
        /*0026*/ 	.short	0x001c
        /*0028*/ 	.byte	0x00, 0xf0, 0x11, 0x00


	//----- nvinfo : EIATTR_KPARAM_INFO
	.align		4
.L_535:
        /*002c*/ 	.byte	0x04, 0x17
        /*002e*/ 	.short	(.L_537 - .L_536)
.L_536:
        /*0030*/ 	.word	0x00000000
        /*0034*/ 	.short	0x0004
        /*0036*/ 	.short	0x0018
        /*0038*/ 	.byte	0x00, 0xf0, 0x11, 0x00


	//----- nvinfo : EIATTR_KPARAM_INFO
	.align		4
.L_537:
        /*003c*/ 	.byte	0x04, 0x17
        /*003e*/ 	.short	(.L_539 - .L_538)
.L_538:
        /*0040*/ 	.word	0x00000000
        /*0044*/ 	.short	0x0003
        /*0046*/ 	.short	0x0014
        /*0048*/ 	.byte	0x00, 0xf0, 0x11, 0x00


	//----- nvinfo : EIATTR_KPARAM_INFO
	.align		4
.L_539:
        /*004c*/ 	.byte	0x04, 0x17
        /*004e*/ 	.short	(.L_541 - .L_540)
.L_540:
        /*0050*/ 	.word	0x00000000
        /*0054*/ 	.short	0x0002
        /*0056*/ 	.short	0x0010
        /*0058*/ 	.byte	0x00, 0xf0, 0x11, 0x00


	//----- nvinfo : EIATTR_KPARAM_INFO
	.align		4
.L_541:
        /*005c*/ 	.byte	0x04, 0x17
        /*005e*/ 	.short	(.L_543 - .L_542)
.L_542:
        /*0060*/ 	.word	0x00000000
        /*0064*/ 	.short	0x0001
        /*0066*/ 	.short	0x0008
        /*0068*/ 	.byte	0x00, 0xf0, 0x21, 0x00


	//----- nvinfo : EIATTR_KPARAM_INFO
	.align		4
.L_543:
        /*006c*/ 	.byte	0x04, 0x17
        /*006e*/ 	.short	(.L_545 - .L_544)
.L_544:
        /*0070*/ 	.word	0x00000000
        /*0074*/ 	.short	0x0000
        /*0076*/ 	.short	0x0000
        /*0078*/ 	.byte	0x00, 0xf0, 0x21, 0x00


	//----- nvinfo : EIATTR_MAXREG_COUNT
	.align		4
.L_545:
        /*007c*/ 	.byte	0x03, 0x1b
        /*007e*/ 	.short	0x00ff


	//----- nvinfo : EIATTR_MERCURY_ISA_VERSION
	.align		4
        /*0080*/ 	.byte	0x03, 0x5f
        /*0082*/ 	.short	0x0000


	//----- nvinfo : EIATTR_EXIT_INSTR_OFFSETS
	.align		4
        /*0084*/ 	.byte	0x04, 0x1c
        /*0086*/ 	.short	(.L_547 - .L_546)


	//   ....[0]....
.L_546:
        /*0088*/ 	.word	0x00000060


	//   ....[1]....
        /*008c*/ 	.word	0x00000230
.L_547:


//--------------------- .nv.callgraph             --------------------------
	.section	.nv.callgraph,"",@"SHT_CUDA_CALLGRAPH"
	.align	4
	.sectionentsize	8
	.align		4
        /*0000*/ 	.word	0x00000000
	.align		4
        /*0004*/ 	.word	0xffffffff
	.align		4
        /*0008*/ 	.word	0x00000000
	.align		4
        /*000c*/ 	.word	0xfffffffe
	.align		4
        /*0010*/ 	.word	0x00000000
	.align		4
        /*0014*/ 	.word	0xfffffffd
	.align		4
        /*0018*/ 	.word	0x00000000
	.align		4
        /*001c*/ 	.word	0xfffffffc


//--------------------- .nv.rel.action            --------------------------
	.section	.nv.rel.action,"",@"SHT_CUDA_RELOCINFO"
	.align	8
	.sectionentsize	8
        /*0000*/ 	.byte	0x73, 0x00, 0x00, 0x00, 0x00, 0x00, 0x00, 0x00, 0x00, 0x00, 0x00, 0x11, 0x25, 0x00, 0x05, 0x36


//--------------------- .nv.constant4             --------------------------
	.section	.nv.constant4,"a",@progbits
	.align	8
	.align		8
.nv.constant4:
        /*0000*/ 	.dword	_ZN38_INTERNAL_0686a124_8_cache_cu_6c800cfc4cuda3std3__45__cpo5beginE
	.align		8
        /*0008*/ 	.dword	_ZN38_INTERNAL_0686a124_8_cache_cu_6c800cfc4cuda3std3__45__cpo3endE
	.align		8
        /*0010*/ 	.dword	_ZN38_INTERNAL_0686a124_8_cache_cu_6c800cfc4cuda3std3__45__cpo6cbeginE
	.align		8
        /*0018*/ 	.dword	_ZN38_INTERNAL_0686a124_8_cache_cu_6c800cfc4cuda3std3__45__cpo4cendE
	.align		8
        /*0020*/ 	.dword	_ZN38_INTERNAL_0686a124_8_cache_cu_6c800cfc4cuda3std3__45__cpo6rbeginE
	.align		8
        /*0028*/ 	.dword	_ZN38_INTERNAL_0686a124_8_cache_cu_6c800cfc4cuda3std3__45__cpo4rendE
	.align		8
        /*0030*/ 	.dword	_ZN38_INTERNAL_0686a124_8_cache_cu_6c800cfc4cuda3std3__45__cpo7crbeginE
	.align		8
        /*0038*/ 	.dword	_ZN38_INTERNAL_0686a124_8_cache_cu_6c800cfc4cuda3std3__45__cpo5crendE
	.align		8
        /*0040*/ 	.dword	_ZN38_INTERNAL_0686a124_8_cache_cu_6c800cfc4cuda3std3__440_GLOBAL__N__0686a124_8_cache_cu_6c800cfc6ignoreE
	.align		8
        /*0048*/ 	.dword	_ZN38_INTERNAL_0686a124_8_cache_cu_6c800cfc4cuda3std3__419piecewise_constructE
	.align		8
        /*0050*/ 	.dword	_ZN38_INTERNAL_0686a124_8_cache_cu_6c800cfc4cuda3std3__48in_placeE
	.align		8
        /*0058*/ 	.dword	_ZN38_INTERNAL_0686a124_8_cache_cu_6c800cfc4cuda3std3__420unreachable_sentinelE
	.align		8
        /*0060*/ 	.dword	_ZN38_INTERNAL_0686a124_8_cache_cu_6c800cfc4cuda3std6ranges3__45__cpo4swapE
	.align		8
        /*0068*/ 	.dword	_ZN38_INTERNAL_0686a124_8_cache_cu_6c800cfc4cuda3std6ranges3__45__cpo9iter_moveE
	.align		8
        /*0070*/ 	.dword	_ZN38_INTERNAL_0686a124_8_cache_cu_6c800cfc4cuda3std6ranges3__45__cpo5beginE
	.align		8
        /*0078*/ 	.dword	_ZN38_INTERNAL_0686a124_8_cache_cu_6c800cfc4cuda3std6ranges3__45__cpo3endE
	.align		8
        /*0080*/ 	.dword	_ZN38_INTERNAL_0686a124_8_cache_cu_6c800cfc4cuda3std6ranges3__45__cpo6cbeginE
	.align		8
        /*0088*/ 	.dword	_ZN38_INTERNAL_0686a124_8_cache_cu_6c800cfc4cuda3std6ranges3__45__cpo4cendE
	.align		8
        /*0090*/ 	.dword	_ZN38_INTERNAL_0686a124_8_cache_cu_6c800cfc4cuda3std6ranges3__45__cpo7advanceE
	.align		8
        /*0098*/ 	.dword	_ZN38_INTERNAL_0686a124_8_cache_cu_6c800cfc4cuda3std6ranges3__45__cpo9iter_swapE
	.align		8
        /*00a0*/ 	.dword	_ZN38_INTERNAL_0686a124_8_cache_cu_6c800cfc4cuda3std6ranges3__45__cpo4nextE
	.align		8
        /*00a8*/ 	.dword	_ZN38_INTERNAL_0686a124_8_cache_cu_6c800cfc4cuda3std6ranges3__45__cpo4prevE
	.align		8
        /*00b0*/ 	.dword	_ZN38_INTERNAL_0686a124_8_cache_cu_6c800cfc4cuda3std6ranges3__45__cpo4dataE
	.align		8
        /*00b8*/ 	.dword	_ZN38_INTERNAL_0686a124_8_cache_cu_6c800cfc4cuda3std6ranges3__45__cpo5cdataE
	.align		8
        /*00c0*/ 	.dword	_ZN38_INTERNAL_0686a124_8_cache_cu_6c800cfc4cuda3std6ranges3__45__cpo4sizeE
	.align		8
        /*00c8*/ 	.dword	_ZN38_INTERNAL_0686a124_8_cache_cu_6c800cfc4cuda3std6ranges3__45__cpo5ssizeE
	.align		8
        /*00d0*/ 	.dword	_ZN38_INTERNAL_0686a124_8_cache_cu_6c800cfc4cuda3std6ranges3__45__cpo8distanceE
	.align		8
        /*00d8*/ 	.dword	_ZN38_INTERNAL_0686a124_8_cache_cu_6c800cfc6thrust23THRUST_300001_SM_800_NS6system6detail10sequential3seqE


//--------------------- .nv.constant0._Z19cache_rotate_kernelPhPKjS_mm --------------------------
	.section	.nv.constant0._Z19cache_rotate_kernelPhPKjS_mm,"a",@progbits
	.sectionflags	@""
	.align	4
.nv.constant0._Z19cache_rotate_kernelPhPKjS_mm:
	.zero		392


//--------------------- .nv.constant0._Z19q_to_fp16_kv_kernelILi8ELi8EEvPKhPK6__halfPS2_S1_S4_S5_iii --------------------------
	.section	.nv.constant0._Z19q_to_fp16_kv_kernelILi8ELi8EEvPKhPK6__halfPS2_S1_S4_S5_iii,"a",@progbits
	.sectionflags	@""
	.align	4
.nv.constant0._Z19q_to_fp16_kv_kernelILi8ELi8EEvPKhPK6__halfPS2_S1_S4_S5_iii:
	.zero		412


//--------------------- .nv.constant0._Z19q_to_fp16_kv_kernelILi8ELi4EEvPKhPK6__halfPS2_S1_S4_S5_iii --------------------------
	.section	.nv.constant0._Z19q_to_fp16_kv_kernelILi8ELi4EEvPKhPK6__halfPS2_S1_S4_S5_iii,"a",@progbits
	.sectionflags	@""
	.align	4
.nv.constant0._Z19q_to_fp16_kv_kernelILi8ELi4EEvPKhPK6__halfPS2_S1_S4_S5_iii:
	.zero		412


//--------------------- .nv.constant0._Z19q_to_fp16_kv_kernelILi4ELi4EEvPKhPK6__halfPS2_S1_S4_S5_iii --------------------------
	.section	.nv.constant0._Z19q_to_fp16_kv_kernelILi4ELi4EEvPKhPK6__halfPS2_S1_S4_S5_iii,"a",@progbits
	.sectionflags	@""
	.align	4
.nv.constant0._Z19q_to_fp16_kv_kernelILi4ELi4EEvPKhPK6__halfPS2_S1_S4_S5_iii:
	.zero		412


//--------------------- .nv.constant0._Z25q_to_fp16_kv_paged_kernelILi8ELi8EEvPKhPK6__halfPS2_S1_S4_S5_PKiS7_iii --------------------------
	.section	.nv.constant0._Z25q_to_fp16_kv_paged_kernelILi8ELi8EEvPKhPK6__halfPS2_S1_S4_S5_PKiS7_iii,"a",@progbits
	.sectionflags	@""
	.align	4
.nv.constant0._Z25q_to_fp16_kv_paged_kernelILi8ELi8EEvPKhPK6__halfPS2_S1_S4_S5_PKiS7_iii:
	.zero		428


//--------------------- .nv.constant0._Z25q_to_fp16_kv_paged_kernelILi8ELi4EEvPKhPK6__halfPS2_S1_S4_S5_PKiS7_iii --------------------------
	.section	.nv.constant0._Z25q_to_fp16_kv_paged_kernelILi8ELi4EEvPKhPK6__halfPS2_S1_S4_S5_PKiS7_iii,"a",@progbits
	.sectionflags	@""
	.align	4
.nv.constant0._Z25q_to_fp16_kv_paged_kernelILi8ELi4EEvPKhPK6__halfPS2_S1_S4_S5_PKiS7_iii:
	.zero		428


//--------------------- .nv.constant0._Z25q_to_fp16_kv_paged_kernelILi4ELi4EEvPKhPK6__halfPS2_S1_S4_S5_PKiS7_iii --------------------------
	.section	.nv.constant0._Z25q_to_fp16_kv_paged_kernelILi4ELi4EEvPKhPK6__halfPS2_S1_S4_S5_PKiS7_iii,"a",@progbits
	.sectionflags	@""
	.align	4
.nv.constant0._Z25q_to_fp16_kv_paged_kernelILi4ELi4EEvPKhPK6__halfPS2_S1_S4_S5_PKiS7_iii:
	.zero		428


//--------------------- .nv.constant0._Z19fp16_to_q_kv_kernelILi8ELi8EEvPK6__halfPhPS0_S2_S3_S4_iii --------------------------
	.section	.nv.constant0._Z19fp16_to_q_kv_kernelILi8ELi8EEvPK6__halfPhPS0_S2_S3_S4_iii,"a",@progbits
	.sectionflags	@""
	.align	4
.nv.constant0._Z19fp16_to_q_kv_kernelILi8ELi8EEvPK6__halfPhPS0_S2_S3_S4_iii:
	.zero		412


//--------------------- .nv.constant0._Z19fp16_to_q_kv_kernelILi8ELi4EEvPK6__halfPhPS0_S2_S3_S4_iii --------------------------
	.section	.nv.constant0._Z19fp16_to_q_kv_kernelILi8ELi4EEvPK6__halfPhPS0_S2_S3_S4_iii,"a",@progbits
	.sectionflags	@""
	.align	4
.nv.constant0._Z19fp16_to_q_kv_kernelILi8ELi4EEvPK6__halfPhPS0_S2_S3_S4_iii:
	.zero		412


//--------------------- .nv.constant0._Z19fp16_to_q_kv_kernelILi4ELi4EEvPK6__halfPhPS0_S2_S3_S4_iii --------------------------
	.section	.nv.constant0._Z19fp16_to_q_kv_kernelILi4ELi4EEvPK6__halfPhPS0_S2_S3_S4_iii,"a",@progbits
	.sectionflags	@""
	.align	4
.nv.constant0._Z19fp16_to_q_kv_kernelILi4ELi4EEvPK6__halfPhPS0_S2_S3_S4_iii:
	.zero		412


//--------------------- .nv.constant0._Z25fp16_to_q_kv_paged_kernelILi8ELi8EEvPK6__halfPhPS0_S2_S3_S4_PKiS6_iiii --------------------------
	.section	.nv.constant0._Z25fp16_to_q_kv_paged_kernelILi8ELi8EEvPK6__halfPhPS0_S2_S3_S4_PKiS6_iiii,"a",@progbits
	.sectionflags	@""
	.align	4
.nv.constant0._Z25fp16_to_q_kv_paged_kernelILi8ELi8EEvPK6__halfPhPS0_S2_S3_S4_PKiS6_iiii:
	.zero		432


//--------------------- .nv.constant0._Z25fp16_to_q_kv_paged_kernelILi8ELi4EEvPK6__halfPhPS0_S2_S3_S4_PKiS6_iiii --------------------------
	.section	.nv.constant0._Z25fp16_to_q_kv_paged_kernelILi8ELi4EEvPK6__halfPhPS0_S2_S3_S4_PKiS6_iiii,"a",@progbits
	.sectionflags	@""
	.align	4
.nv.constant0._Z25fp16_to_q_kv_paged_kernelILi8ELi4EEvPK6__halfPhPS0_S2_S3_S4_PKiS6_iiii:
	.zero		432


//--------------------- .nv.constant0._Z25fp16_to_q_kv_paged_kernelILi4ELi4EEvPK6__halfPhPS0_S2_S3_S4_PKiS6_iiii --------------------------
	.section	.nv.constant0._Z25fp16_to_q_kv_paged_kernelILi4ELi4EEvPK6__halfPhPS0_S2_S3_S4_PKiS6_iiii,"a",@progbits
	.sectionflags	@""
	.align	4
.nv.constant0._Z25fp16_to_q_kv_paged_kernelILi4ELi4EEvPK6__halfPhPS0_S2_S3_S4_PKiS6_iiii:
	.zero		432


//--------------------- .nv.constant0._Z18fp8_to_fp16_kernelPKhP6__halfiiii --------------------------
	.section	.nv.constant0._Z18fp8_to_fp16_kernelPKhP6__halfiiii,"a",@progbits
	.sectionflags	@""
	.align	4
.nv.constant0._Z18fp8_to_fp16_kernelPKhP6__halfiiii:
	.zero		384


//--------------------- .nv.constant0._Z18fp16_to_fp8_kernelPK6__halfPhiiii --------------------------
	.section	.nv.constant0._Z18fp16_to_fp8_kernelPK6__halfPhiiii,"a",@progbits
	.sectionflags	@""
	.align	4
.nv.constant0._Z18fp16_to_fp8_kernelPK6__halfPhiiii:
	.zero		384


//--------------------- .text._Z19cache_rotate_kernelPhPKjS_mm --------------------------
	.section	.text._Z19cache_rotate_kernelPhPKjS_mm,"ax",@progbits
	.sectioninfo	@"SHI_REGISTERS=26"
	.align	128
        .global         _Z19cache_rotate_kernelPhPKjS_mm
        .type           _Z19cache_rotate_kernelPhPKjS_mm,@function
        .size           _Z19cache_rotate_kernelPhPKjS_mm,(.L_x_73 - _Z19cache_rotate_kernelPhPKjS_mm)
        .other          _Z19cache_rotate_kernelPhPKjS_mm,@"STO_CUDA_ENTRY STV_DEFAULT"
_Z19cache_rotate_kernelPhPKjS_mm:
.text._Z19cache_rotate_kernelPhPKjS_mm:
[----:B------:R-:W-:Y:S02]  /*0000*/  IMAD.MOV.U32 R1, RZ, RZ, c[0x0][0x28] ;  /* 0x00000a00ff017624 */ /* 0x000fe400078e00ff */
[----:B------:R-:W-:-:S05]  /*0010*/  IMAD.MOV.U32 R0, RZ, RZ, c[0x0][0xc] ;  /* 0x00000300ff007624 */ /* 0x000fca00078e00ff */
[----:B------:R-:W-:-:S04]  /*0020*/  IADD3 R0, P0, R0, c[0x0][0x178], RZ ;  /* 0x00005e0000007a10 */ /* 0x000fc80007f1e0ff */
[----:B------:R-:W-:Y:S01]  /*0030*/  IADD3 R0, P1, R0, -0x1, RZ ;  /* 0xffffffff00007810 */ /* 0x000fe20007f3e0ff */
[----:B------:R-:W-:-:S05]  /*0040*/  IMAD.X R3, RZ, RZ, c[0x0][0x17c], P0 ;  /* 0x00005f00ff037624 */ /* 0x000fca00000e06ff */
[----:B------:R-:W-:-:S04]  /*0050*/  IADD3.X R3, R3, -0x1, RZ, P1, !PT ;  /* 0xffffffff03037810 */ /* 0x000fc80000ffe4ff */
[----:B------:R-:W-:-:S13]  /*0060*/  ISETP.NE.U32.AND P0, PT, R3, RZ, PT ;  /* 0x000000ff0300720c */ /* 0x000fda0003f05070 */
[----:B------:R-:W-:Y:S05]  /*0070*/  @!P0 BRA `(.L_x_0) ;  /* 0x0000003000008947 */ /* 0x000fea0003800000 */
[----:B------:R-:W-:Y:S02]  /*0080*/  MOV R2, 0xa0 ;  /* 0x000000a000027802 */ /* 0x000fe40000000f00 */
[----:B------:R-:W-:Y:S05]  /*0090*/  CALL.REL.NOINC `($__internal_0_$__cuda_sm20_div_u64) ;  /* 0x000007a000007944 */ /* 0x000fea0003c00000 */
[----:B------:R-:W-:Y:S05]  /*00a0*/  BRA `(.L_x_1) ;  /* 0x0000014000007947 */ /* 0x000fea0003800000 */
.L_x_0:
[----:B------:R-:W0:Y:S01]  /*00b0*/  I2F.U32.RP R4, c[0x0][0xc] ;  /* 0x0000030000047b06 */ /* 0x000e220000209000 */
[----:B------:R-:W-:-:S07]  /*00c0*/  ISETP.NE.U32.AND P2, PT, RZ, c[0x0][0xc], PT ;  /* 0x00000300ff007a0c */ /* 0x000fce0003f45070 */
[----:B0-----:R-:W0:Y:S02]  /*00d0*/  MUFU.RCP R4, R4 ;  /* 0x0000000400047308 */ /* 0x001e240000001000 */
[----:B0-----:R-:W-:-:S06]  /*00e0*/  IADD3 R2, R4, 0xffffffe, RZ ;  /* 0x0ffffffe04027810 */ /* 0x001fcc0007ffe0ff */
[----:B------:R0:W1:Y:S02]  /*00f0*/  F2I.FTZ.U32.TRUNC.NTZ R3, R2 ;  /* 0x0000000200037305 */ /* 0x000064000021f000 */
[----:B0-----:R-:W-:Y:S02]  /*0100*/  IMAD.MOV.U32 R2, RZ, RZ, RZ ;  /* 0x000000ffff027224 */ /* 0x001fe400078e00ff */
[----:B-1----:R-:W-:-:S04]  /*0110*/  IMAD.MOV R5, RZ, RZ, -R3 ;  /* 0x000000ffff057224 */ /* 0x002fc800078e0a03 */
[----:B------:R-:W-:-:S04]  /*0120*/  IMAD R5, R5, c[0x0][0xc], RZ ;  /* 0x0000030005057a24 */ /* 0x000fc800078e02ff */
[----:B------:R-:W-:-:S06]  /*0130*/  IMAD.HI.U32 R3, R3, R5, R2 ;  /* 0x0000000503037227 */ /* 0x000fcc00078e0002 */
[----:B------:R-:W-:-:S04]  /*0140*/  IMAD.HI.U32 R3, R3, R0, RZ ;  /* 0x0000000003037227 */ /* 0x000fc800078e00ff */
[----:B------:R-:W-:-:S04]  /*0150*/  IMAD.MOV R5, RZ, RZ, -R3 ;  /* 0x000000ffff057224 */ /* 0x000fc800078e0a03 */
[----:B------:R-:W-:Y:S02]  /*0160*/  IMAD R0, R5, c[0x0][0xc], R0 ;  /* 0x0000030005007a24 */ /* 0x000fe400078e0200 */
[----:B------:R-:W-:-:S03]  /*0170*/  IMAD.MOV.U32 R5, RZ, RZ, RZ ;  /* 0x000000ffff057224 */ /* 0x000fc600078e00ff */
[----:B------:R-:W-:-:S13]  /*0180*/  ISETP.GE.U32.AND P0, PT, R0, c[0x0][0xc], PT ;  /* 0x0000030000007a0c */ /* 0x000fda0003f06070 */
[----:B------:R-:W-:Y:S02]  /*0190*/  @P0 IADD3 R0, R0, -c[0x0][0xc], RZ ;  /* 0x8000030000000a10 */ /* 0x000fe40007ffe0ff */
[----:B------:R-:W-:Y:S02]  /*01a0*/  @P0 IADD3 R3, R3, 0x1, RZ ;  /* 0x0000000103030810 */ /* 0x000fe40007ffe0ff */
[----:B------:R-:W-:-:S13]  /*01b0*/  ISETP.GE.U32.AND P1, PT, R0, c[0x0][0xc], PT ;  /* 0x0000030000007a0c */ /* 0x000fda0003f26070 */
[----:B------:R-:W-:Y:S02]  /*01c0*/  @P1 IADD3 R3, R3, 0x1, RZ ;  /* 0x0000000103031810 */ /* 0x000fe40007ffe0ff */
[----:B------:R-:W-:-:S05]  /*01d0*/  @!P2 LOP3.LUT R3, RZ, c[0x0][0xc], RZ, 0x33, !PT ;  /* 0x00000300ff03aa12 */ /* 0x000fca00078e33ff */
[----:B------:R-:W-:Y:S02]  /*01e0*/  IMAD.MOV.U32 R4, RZ, RZ, R3 ;  /* 0x000000ffff047224 */ /* 0x000fe400078e0003 */
.L_x_1:
[----:B------:R-:W0:Y:S02]  /*01f0*/  S2UR UR4, SR_CTAID.X ;  /* 0x00000000000479c3 */ /* 0x000e240000002500 */
[----:B0-----:R-:W-:-:S04]  /*0200*/  IMAD.WIDE.U32 R8, R4, UR4, RZ ;  /* 0x0000000404087c25 */ /* 0x001fc8000f8e00ff */
[----:B------:R-:W-:Y:S01]  /*0210*/  IMAD R3, R5, UR4, RZ ;  /* 0x0000000405037c24 */ /* 0x000fe2000f8e02ff */
[----:B------:R-:W-:-:S03]  /*0220*/  IADD3 R0, P0, R4, R8, RZ ;  /* 0x0000000804007210 */ /* 0x000fc60007f1e0ff */
[----:B------:R-:W-:-:S04]  /*0230*/  IMAD.IADD R3, R9, 0x1, R3 ;  /* 0x0000000109037824 */ /* 0x000fc800078e0203 */
[----:B------:R-:W-:Y:S01]  /*0240*/  IMAD.X R4, R5, 0x1, R3, P0 ;  /* 0x0000000105047824 */ /* 0x000fe200000e0603 */
[----:B------:R-:W-:-:S04]  /*0250*/  ISETP.LT.U32.AND P0, PT, R0, c[0x0][0x178], PT ;  /* 0x00005e0000007a0c */ /* 0x000fc80003f01070 */
[----:B------:R-:W-:-:S04]  /*0260*/  ISETP.LT.U32.AND.EX P0, PT, R4, c[0x0][0x17c], PT, P0 ;  /* 0x00005f0004007a0c */ /* 0x000fc80003f01100 */
[----:B------:R-:W-:Y:S02]  /*0270*/  SEL R5, R0, c[0x0][0x178], P0 ;  /* 0x00005e0000057a07 */ /* 0x000fe40000000000 */
[----:B------:R-:W-:Y:S02]  /*0280*/  SEL R7, R4, c[0x0][0x17c], P0 ;  /* 0x00005f0004077a07 */ /* 0x000fe40000000000 */
[----:B------:R-:W-:-:S05]  /*0290*/  IADD3 R0, P0, R5, -R8, RZ ;  /* 0x8000000805007210 */ /* 0x000fca0007f1e0ff */
[----:B------:R-:W-:Y:S01]  /*02a0*/  IMAD.X R12, R7, 0x1, ~R3, P0 ;  /* 0x00000001070c7824 */ /* 0x000fe200000e0e03 */
[----:B------:R-:W-:-:S04]  /*02b0*/  ISETP.NE.U32.AND P0, PT, R0, RZ, PT ;  /* 0x000000ff0000720c */ /* 0x000fc80003f05070 */
[----:B------:R-:W-:-:S13]  /*02c0*/  ISETP.NE.AND.EX P0, PT, R12, RZ, PT, P0 ;  /* 0x000000ff0c00720c */ /* 0x000fda0003f05300 */
[----:B------:R-:W-:Y:S05]  /*02d0*/  @!P0 EXIT ;  /* 0x000000000000894d */ /* 0x000fea0003800000 */
[----:B------:R-:W-:Y:S01]  /*02e0*/  IMAD.MOV.U32 R5, RZ, RZ, c[0x0][0x16c] ;  /* 0x00005b00ff057624 */ /* 0x000fe200078e00ff */
[----:B------:R-:W-:Y:S01]  /*02f0*/  ULDC.64 UR8, c[0x0][0x118] ;  /* 0x0000460000087ab9 */ /* 0x000fe20000000a00 */
[----:B------:R-:W-:-:S05]  /*0300*/  IMAD.MOV.U32 R4, RZ, RZ, c[0x0][0x168] ;  /* 0x00005a00ff047624 */ /* 0x000fca00078e00ff */
[----:B------:R-:W2:Y:S01]  /*0310*/  LDG.E.CONSTANT R5, [R4.64] ;  /* 0x0000000804057981 */ /* 0x000ea2000c1e9900 */
[----:B------:R-:W-:Y:S01]  /*0320*/  IMAD.MOV.U32 R2, RZ, RZ, R8 ;  /* 0x000000ffff027224 */ /* 0x000fe200078e0008 */
[----:B------:R-:W-:Y:S02]  /*0330*/  BSSY B0, `(.L_x_2) ;  /* 0x0000018000007945 */ /* 0x000fe40003800000 */
[----:B------:R-:W0:Y:S02]  /*0340*/  S2R R15, SR_TID.X ;  /* 0x00000000000f7919 */ /* 0x000e240000002100 */
[----:B0-----:R-:W-:-:S05]  /*0350*/  IMAD.SHL.U32 R15, R15, 0x10, RZ ;  /* 0x000000100f0f7824 */ /* 0x001fca00078e00ff */
[----:B------:R-:W-:Y:S02]  /*0360*/  ISETP.GT.U32.AND P0, PT, R0, R15, PT ;  /* 0x0000000f0000720c */ /* 0x000fe40003f04070 */
[----:B------:R-:W-:-:S04]  /*0370*/  SHF.R.S32.HI R13, RZ, 0x1f, R15 ;  /* 0x0000001fff0d7819 */ /* 0x000fc8000001140f */
[----:B------:R-:W-:Y:S01]  /*0380*/  ISETP.GT.U32.AND.EX P0, PT, R12, R13, PT, P0 ;  /* 0x0000000d0c00720c */ /* 0x000fe20003f04100 */
[----:B--2---:R-:W-:-:S04]  /*0390*/  IMAD.WIDE.U32 R16, R5, c[0x0][0x178], R2 ;  /* 0x00005e0005107a25 */ /* 0x004fc800078e0002 */
[----:B------:R-:W-:-:S08]  /*03a0*/  IMAD R14, R5, c[0x0][0x17c], R17 ;  /* 0x00005f00050e7a24 */ /* 0x000fd000078e0211 */
[----:B------:R-:W-:Y:S05]  /*03b0*/  @!P0 BRA `(.L_x_3) ;  /* 0x000000f000008947 */ /* 0x000fea0003800000 */
[----:B------:R-:W-:Y:S02]  /*03c0*/  IMAD.MOV.U32 R19, RZ, RZ, R15 ;  /* 0x000000ffff137224 */ /* 0x000fe400078e000f */
[----:B------:R-:W-:Y:S02]  /*03d0*/  IMAD.MOV.U32 R21, RZ, RZ, R13 ;  /* 0x000000ffff157224 */ /* 0x000fe400078e000d */
[----:B------:R-:W-:Y:S02]  /*03e0*/  IMAD.MOV.U32 R17, RZ, RZ, R15 ;  /* 0x000000ffff117224 */ /* 0x000fe400078e000f */
.L_x_4:
[----:B0-----:R-:W-:-:S04]  /*03f0*/  IADD3 R4, P1, P2, R16, c[0x0][0x160], R19 ;  /* 0x0000580010047a10 */ /* 0x001fc80007a3e013 */
[----:B------:R-:W-:-:S06]  /*0400*/  IADD3.X R5, R14, c[0x0][0x164], R21, P1, P2 ;  /* 0x000059000e057a10 */ /* 0x000fcc0000fe4415 */
[----:B------:R-:W2:Y:S01]  /*0410*/  LDG.E.128 R4, [R4.64] ;  /* 0x0000000804047981 */ /* 0x000ea2000c1e1d00 */
[----:B------:R-:W-:Y:S02]  /*0420*/  IADD3 R10, P1, P2, R19, c[0x0][0x170], R8 ;  /* 0x00005c00130a7a10 */ /* 0x000fe40007a3e008 */
[----:B------:R-:W-:Y:S02]  /*0430*/  IADD3 R19, R17, 0x2000, RZ ;  /* 0x0000200011137810 */ /* 0x000fe40007ffe0ff */
[----:B------:R-:W-:Y:S02]  /*0440*/  IADD3.X R11, R21, c[0x0][0x174], R3, P1, P2 ;  /* 0x00005d00150b7a10 */ /* 0x000fe40000fe4403 */
[----:B------:R-:W-:Y:S01]  /*0450*/  ISETP.GT.U32.AND P1, PT, R0, R19, PT ;  /* 0x000000130000720c */ /* 0x000fe20003f24070 */
[--C-:B------:R-:W-:Y:S01]  /*0460*/  IMAD.MOV.U32 R17, RZ, RZ, R19.reuse ;  /* 0x000000ffff117224 */ /* 0x100fe200078e0013 */
[----:B------:R-:W-:-:S04]  /*0470*/  SHF.R.S32.HI R21, RZ, 0x1f, R19 ;  /* 0x0000001fff157819 */ /* 0x000fc80000011413 */
[----:B------:R-:W-:Y:S01]  /*0480*/  ISETP.GT.U32.AND.EX P1, PT, R12, R21, PT, P1 ;  /* 0x000000150c00720c */ /* 0x000fe20003f24110 */
[----:B--2---:R0:W-:-:S12]  /*0490*/  STG.E.128 [R10.64], R4 ;  /* 0x000000040a007986 */ /* 0x0041d8000c101d08 */
[----:B------:R-:W-:Y:S05]  /*04a0*/  @P1 BRA `(.L_x_4) ;  /* 0xffffff4000001947 */ /* 0x000fea000383ffff */
.L_x_3:
[----:B------:R-:W-:Y:S05]  /*04b0*/  BSYNC B0 ;  /* 0x0000000000007941 */ /* 0x000fea0003800000 */
.L_x_2:
[----:B------:R-:W-:Y:S02]  /*04c0*/  UMOV UR4, 0x1 ;  /* 0x0000000100047882 */ /* 0x000fe40000000000 */
[----:B------:R-:W-:Y:S02]  /*04d0*/  ULDC.64 UR6, c[0x0][0x180] ;  /* 0x0000600000067ab9 */ /* 0x000fe40000000a00 */
[----:B------:R-:W-:-:S04]  /*04e0*/  UIADD3 UR4, UP0, -UR4, UR6, URZ ;  /* 0x0000000604047290 */ /* 0x000fc8000ff1e13f */
[----:B------:R-:W-:Y:S02]  /*04f0*/  UIADD3.X UR5, UR7, -0x1, URZ, UP0, !UPT ;  /* 0xffffffff07057890 */ /* 0x000fe400087fe43f */
[----:B------:R-:W-:-:S04]  /*0500*/  ISETP.NE.U32.AND P1, PT, RZ, UR4, PT ;  /* 0x00000004ff007c0c */ /* 0x000fc8000bf25070 */
[----:B------:R-:W-:-:S13]  /*0510*/  ISETP.NE.AND.EX P1, PT, RZ, UR5, PT, P1 ;  /* 0x00000005ff007c0c */ /* 0x000fda000bf25310 */
[----:B------:R-:W-:Y:S05]  /*0520*/  @!P1 BRA `(.L_x_5) ;  /* 0x0000024000009947 */ /* 0x000fea0003800000 */
[----:B------:R-:W-:Y:S02]  /*0530*/  IMAD.MOV.U32 R19, RZ, RZ, R16 ;  /* 0x000000ffff137224 */ /* 0x000fe400078e0010 */
[----:B------:R-:W-:Y:S02]  /*0540*/  IMAD.MOV.U32 R18, RZ, RZ, R14 ;  /* 0x000000ffff127224 */ /* 0x000fe400078e000e */
[----:B------:R-:W-:-:S05]  /*0550*/  IMAD.MOV.U32 R17, RZ, RZ, RZ ;  /* 0x000000ffff117224 */ /* 0x000fca00078e00ff */
.L_x_9:
[----:B------:R-:W-:Y:S01]  /*0560*/  IADD3 R17, R17, 0x1, RZ ;  /* 0x0000000111117810 */ /* 0x000fe20007ffe0ff */
[----:B0-----:R-:W-:-:S04]  /*0570*/  IMAD.MOV.U32 R4, RZ, RZ, 0x4 ;  /* 0x00000004ff047424 */ /* 0x001fc800078e00ff */
[----:B------:R-:W-:-:S06]  /*0580*/  IMAD.WIDE R4, R17, R4, c[0x0][0x168] ;  /* 0x00005a0011047625 */ /* 0x000fcc00078e0204 */
[----:B------:R-:W2:Y:S01]  /*0590*/  LDG.E.CONSTANT R5, [R4.64] ;  /* 0x0000000804057981 */ /* 0x000ea2000c1e9900 */
[----:B------:R-:W-:Y:S01]  /*05a0*/  IMAD.U32 R6, RZ, RZ, UR5 ;  /* 0x00000005ff067e24 */ /* 0x000fe2000f8e00ff */
[----:B------:R-:W-:Y:S01]  /*05b0*/  ISETP.LT.U32.AND P1, PT, R17, UR4, PT ;  /* 0x0000000411007c0c */ /* 0x000fe2000bf21070 */
[----:B------:R-:W-:Y:S01]  /*05c0*/  IMAD.MOV.U32 R7, RZ, RZ, R3 ;  /* 0x000000ffff077224 */ /* 0x000fe200078e0003 */
[----:B------:R-:W-:Y:S02]  /*05d0*/  BSSY B0, `(.L_x_6) ;  /* 0x0000016000007945 */ /* 0x000fe40003800000 */
[----:B------:R-:W-:Y:S01]  /*05e0*/  ISETP.GT.U32.AND.EX P1, PT, R6, RZ, PT, P1 ;  /* 0x000000ff0600720c */ /* 0x000fe20003f24110 */
[----:B------:R-:W-:-:S04]  /*05f0*/  IMAD.MOV.U32 R6, RZ, RZ, R8 ;  /* 0x000000ffff067224 */ /* 0x000fc800078e0008 */
[----:B--2---:R-:W-:-:S04]  /*0600*/  IMAD.WIDE.U32 R6, R5, c[0x0][0x178], R6 ;  /* 0x00005e0005067a25 */ /* 0x004fc800078e0006 */
[----:B------:R-:W-:Y:S02]  /*0610*/  IMAD R14, R5, c[0x0][0x17c], R7 ;  /* 0x00005f00050e7a24 */ /* 0x000fe400078e0207 */
[----:B------:R-:W-:Y:S01]  /*0620*/  IMAD.MOV.U32 R16, RZ, RZ, R6 ;  /* 0x000000ffff107224 */ /* 0x000fe200078e0006 */
[----:B------:R-:W-:Y:S05]  /*0630*/  @!P0 BRA `(.L_x_7) ;  /* 0x000000f000008947 */ /* 0x000fea0003800000 */
[----:B------:R-:W-:Y:S02]  /*0640*/  IMAD.MOV.U32 R21, RZ, RZ, R15 ;  /* 0x000000ffff157224 */ /* 0x000fe400078e000f */
[----:B------:R-:W-:Y:S02]  /*0650*/  IMAD.MOV.U32 R23, RZ, RZ, R13 ;  /* 0x000000ffff177224 */ /* 0x000fe400078e000d */
[----:B------:R-:W-:Y:S02]  /*0660*/  IMAD.MOV.U32 R20, RZ, RZ, R15 ;  /* 0x000000ffff147224 */ /* 0x000fe400078e000f */
.L_x_8:
        /* <DEDUP_REMOVED lines=12> */
.L_x_7:
[----:B------:R-:W-:Y:S05]  /*0730*/  BSYNC B0 ;  /* 0x0000000000007941 */ /* 0x000fea0003800000 */
.L_x_6:
[----:B------:R-:W-:Y:S02]  /*0740*/  IMAD.MOV.U32 R19, RZ, RZ, R16 ;  /* 0x000000ffff137224 */ /* 0x000fe400078e0010 */
[----:B------:R-:W-:Y:S01]  /*0750*/  IMAD.MOV.U32 R18, RZ, RZ, R14 ;  /* 0x000000ffff127224 */ /* 0x000fe200078e000e */
[----:B------:R-:W-:Y:S05]  /*0760*/  @P1 BRA `(.L_x_9) ;  /* 0xfffffdf000001947 */ /* 0x000fea000383ffff */
.L_x_5:
[----:B------:R-:W-:Y:S05]  /*0770*/  @!P0 EXIT ;  /* 0x000000000000894d */ /* 0x000fea0003800000 */
.L_x_10:
[----:B0-----:R-:W-:-:S04]  /*0780*/  IADD3 R4, P0, P1, R15, c[0x0][0x170], R8 ;  /* 0x00005c000f047a10 */ /* 0x001fc8000791e008 */
[----:B------:R-:W-:-:S06]  /*0790*/  IADD3.X R5, R13, c[0x0][0x174], R3, P0, P1 ;  /* 0x00005d000d057a10 */ /* 0x000fcc00007e2403 */
[----:B------:R-:W2:Y:S01]  /*07a0*/  LDG.E.128 R4, [R4.64] ;  /* 0x0000000804047981 */ /* 0x000ea2000c1e1d00 */
[C---:B------:R-:W-:Y:S02]  /*07b0*/  IADD3 R10, P0, P1, R15.reuse, c[0x0][0x160], R16 ;  /* 0x000058000f0a7a10 */ /* 0x040fe4000791e010 */
[----:B------:R-:W-:Y:S02]  /*07c0*/  IADD3 R15, R15, 0x2000, RZ ;  /* 0x000020000f0f7810 */ /* 0x000fe40007ffe0ff */
[----:B------:R-:W-:Y:S02]  /*07d0*/  IADD3.X R11, R13, c[0x0][0x164], R14, P0, P1 ;  /* 0x000059000d0b7a10 */ /* 0x000fe400007e240e */
[----:B------:R-:W-:Y:S02]  /*07e0*/  ISETP.GT.U32.AND P0, PT, R0, R15, PT ;  /* 0x0000000f0000720c */ /* 0x000fe40003f04070 */
[----:B------:R-:W-:-:S04]  /*07f0*/  SHF.R.S32.HI R13, RZ, 0x1f, R15 ;  /* 0x0000001fff0d7819 */ /* 0x000fc8000001140f */
[----:B------:R-:W-:Y:S01]  /*0800*/  ISETP.GT.U32.AND.EX P0, PT, R12, R13, PT, P0 ;  /* 0x0000000d0c00720c */ /* 0x000fe20003f04100 */
[----:B--2---:R0:W-:-:S12]  /*0810*/  STG.E.128 [R10.64], R4 ;  /* 0x000000040a007986 */ /* 0x0041d8000c101d08 */
[----:B------:R-:W-:Y:S05]  /*0820*/  @P0 BRA `(.L_x_10) ;  /* 0xffffff5000000947 */ /* 0x000fea000383ffff */
[----:B------:R-:W-:Y:S05]  /*0830*/  EXIT ;  /* 0x000000000000794d */ /* 0x000fea0003800000 */
        .weak           $__internal_0_$__cuda_sm20_div_u64
        .type           $__internal_0_$__cuda_sm20_div_u64,@function
        .size           $__internal_0_$__cuda_sm20_div_u64,(.L_x_73 - $__internal_0_$__cuda_sm20_div_u64)
$__internal_0_$__cuda_sm20_div_u64:
[----:B------:R-:W-:Y:S02]  /*0840*/  ULDC UR4, c[0x0][0xc] ;  /* 0x0000030000047ab9 */ /* 0x000fe40000000800 */
[----:B------:R-:W-:Y:S02]  /*0850*/  UMOV UR5, URZ ;  /* 0x0000003f00057c82 */ /* 0x000fe40008000000 */
[----:B------:R-:W0:Y:S08]  /*0860*/  I2F.U64.RP R8, UR4 ;  /* 0x0000000400087d12 */ /* 0x000e300008309000 */
[----:B0-----:R-:W0:Y:S02]  /*0870*/  MUFU.RCP R8, R8 ;  /* 0x0000000800087308 */ /* 0x001e240000001000 */
[----:B0-----:R-:W-:-:S06]  /*0880*/  IADD3 R4, R8, 0x1ffffffe, RZ ;  /* 0x1ffffffe08047810 */ /* 0x001fcc0007ffe0ff */
[----:B------:R-:W0:Y:S02]  /*0890*/  F2I.U64.TRUNC R4, R4 ;  /* 0x0000000400047311 */ /* 0x000e24000020d800 */
[----:B0-----:R-:W-:-:S04]  /*08a0*/  IMAD.WIDE.U32 R6, R4, c[0x0][0xc], RZ ;  /* 0x0000030004067a25 */ /* 0x001fc800078e00ff */
[----:B------:R-:W-:Y:S01]  /*08b0*/  IMAD R7, R5, c[0x0][0xc], R7 ;  /* 0x0000030005077a24 */ /* 0x000fe200078e0207 */
[----:B------:R-:W-:-:S05]  /*08c0*/  IADD3 R9, P0, RZ, -R6, RZ ;  /* 0x80000006ff097210 */ /* 0x000fca0007f1e0ff */
[----:B------:R-:W-:-:S04]  /*08d0*/  IMAD.HI.U32 R6, R4, R9, RZ ;  /* 0x0000000904067227 */ /* 0x000fc800078e00ff */
[----:B------:R-:W-:Y:S02]  /*08e0*/  IMAD.X R11, RZ, RZ, ~R7, P0 ;  /* 0x000000ffff0b7224 */ /* 0x000fe400000e0e07 */
[----:B------:R-:W-:Y:S02]  /*08f0*/  IMAD.MOV.U32 R7, RZ, RZ, R4 ;  /* 0x000000ffff077224 */ /* 0x000fe400078e0004 */
[-C--:B------:R-:W-:Y:S02]  /*0900*/  IMAD R13, R5, R11.reuse, RZ ;  /* 0x0000000b050d7224 */ /* 0x080fe400078e02ff */
[----:B------:R-:W-:-:S04]  /*0910*/  IMAD.WIDE.U32 R6, P0, R4, R11, R6 ;  /* 0x0000000b04067225 */ /* 0x000fc80007800006 */
[----:B------:R-:W-:-:S04]  /*0920*/  IMAD.HI.U32 R11, R5, R11, RZ ;  /* 0x0000000b050b7227 */ /* 0x000fc800078e00ff */
[----:B------:R-:W-:-:S05]  /*0930*/  IMAD.HI.U32 R6, P1, R5, R9, R6 ;  /* 0x0000000905067227 */ /* 0x000fca0007820006 */
[----:B------:R-:W-:Y:S01]  /*0940*/  IADD3 R7, P2, R13, R6, RZ ;  /* 0x000000060d077210 */ /* 0x000fe20007f5e0ff */
[----:B------:R-:W-:-:S04]  /*0950*/  IMAD.X R6, R11, 0x1, R5, P0 ;  /* 0x000000010b067824 */ /* 0x000fc800000e0605 */
[----:B------:R-:W-:Y:S01]  /*0960*/  IMAD.WIDE.U32 R4, R7, c[0x0][0xc], RZ ;  /* 0x0000030007047a25 */ /* 0x000fe200078e00ff */
[----:B------:R-:W-:-:S04]  /*0970*/  IADD3.X R9, RZ, RZ, R6, P2, P1 ;  /* 0x000000ffff097210 */ /* 0x000fc800017e2406 */
[----:B------:R-:W-:Y:S01]  /*0980*/  IADD3 R11, P0, RZ, -R4, RZ ;  /* 0x80000004ff0b7210 */ /* 0x000fe20007f1e0ff */
[----:B------:R-:W-:Y:S02]  /*0990*/  IMAD R4, R9, c[0x0][0xc], R5 ;  /* 0x0000030009047a24 */ /* 0x000fe400078e0205 */
[----:B------:R-:W-:Y:S02]  /*09a0*/  IMAD.MOV.U32 R5, RZ, RZ, RZ ;  /* 0x000000ffff057224 */ /* 0x000fe400078e00ff */
[----:B------:R-:W-:-:S04]  /*09b0*/  IMAD.HI.U32 R6, R7, R11, RZ ;  /* 0x0000000b07067227 */ /* 0x000fc800078e00ff */
[----:B------:R-:W-:-:S04]  /*09c0*/  IMAD.X R4, RZ, RZ, ~R4, P0 ;  /* 0x000000ffff047224 */ /* 0x000fc800000e0e04 */
[----:B------:R-:W-:-:S04]  /*09d0*/  IMAD.WIDE.U32 R6, P0, R7, R4, R6 ;  /* 0x0000000407067225 */ /* 0x000fc80007800006 */
[C---:B------:R-:W-:Y:S02]  /*09e0*/  IMAD R8, R9.reuse, R4, RZ ;  /* 0x0000000409087224 */ /* 0x040fe400078e02ff */
[----:B------:R-:W-:-:S04]  /*09f0*/  IMAD.HI.U32 R7, P1, R9, R11, R6 ;  /* 0x0000000b09077227 */ /* 0x000fc80007820006 */
[----:B------:R-:W-:Y:S01]  /*0a00*/  IMAD.HI.U32 R4, R9, R4, RZ ;  /* 0x0000000409047227 */ /* 0x000fe200078e00ff */
[----:B------:R-:W-:-:S03]  /*0a10*/  IADD3 R7, P2, R8, R7, RZ ;  /* 0x0000000708077210 */ /* 0x000fc60007f5e0ff */
[----:B------:R-:W-:Y:S02]  /*0a20*/  IMAD.X R9, R4, 0x1, R9, P0 ;  /* 0x0000000104097824 */ /* 0x000fe400000e0609 */
[----:B------:R-:W-:-:S03]  /*0a30*/  IMAD.HI.U32 R4, R7, R0, RZ ;  /* 0x0000000007047227 */ /* 0x000fc600078e00ff */
[----:B------:R-:W-:-:S03]  /*0a40*/  IADD3.X R9, RZ, RZ, R9, P2, P1 ;  /* 0x000000ffff097210 */ /* 0x000fc600017e2409 */
[----:B------:R-:W-:-:S04]  /*0a50*/  IMAD.WIDE.U32 R4, R7, R3, R4 ;  /* 0x0000000307047225 */ /* 0x000fc800078e0004 */
[C---:B------:R-:W-:Y:S02]  /*0a60*/  IMAD R7, R9.reuse, R3, RZ ;  /* 0x0000000309077224 */ /* 0x040fe400078e02ff */
[----:B------:R-:W-:-:S04]  /*0a70*/  IMAD.HI.U32 R4, P0, R9, R0, R4 ;  /* 0x0000000009047227 */ /* 0x000fc80007800004 */
[----:B------:R-:W-:Y:S01]  /*0a80*/  IMAD.HI.U32 R9, R9, R3, RZ ;  /* 0x0000000309097227 */ /* 0x000fe200078e00ff */
[----:B------:R-:W-:-:S03]  /*0a90*/  IADD3 R6, P1, R7, R4, RZ ;  /* 0x0000000407067210 */ /* 0x000fc60007f3e0ff */
[----:B------:R-:W-:-:S04]  /*0aa0*/  IMAD.X R4, RZ, RZ, R9, P0 ;  /* 0x000000ffff047224 */ /* 0x000fc800000e0609 */
[----:B------:R-:W-:Y:S02]  /*0ab0*/  IMAD.X R7, RZ, RZ, R4, P1 ;  /* 0x000000ffff077224 */ /* 0x000fe400008e0604 */
[----:B------:R-:W-:-:S04]  /*0ac0*/  IMAD.WIDE.U32 R4, R6, c[0x0][0xc], RZ ;  /* 0x0000030006047a25 */ /* 0x000fc800078e00ff */
[----:B------:R-:W-:Y:S01]  /*0ad0*/  IMAD R8, R7, c[0x0][0xc], R5 ;  /* 0x0000030007087a24 */ /* 0x000fe200078e0205 */
[----:B------:R-:W-:-:S04]  /*0ae0*/  IADD3 R9, P0, -R4, R0, RZ ;  /* 0x0000000004097210 */ /* 0x000fc80007f1e1ff */
[----:B------:R-:W-:Y:S01]  /*0af0*/  IADD3 R4, P1, R9, -c[0x0][0xc], RZ ;  /* 0x8000030009047a10 */ /* 0x000fe20007f3e0ff */
[----:B------:R-:W-:Y:S01]  /*0b00*/  IMAD.X R8, R3, 0x1, ~R8, P0 ;  /* 0x0000000103087824 */ /* 0x000fe200000e0e08 */
[----:B------:R-:W-:Y:S02]  /*0b10*/  ISETP.GE.U32.AND P0, PT, R9, c[0x0][0xc], PT ;  /* 0x0000030009007a0c */ /* 0x000fe40003f06070 */
[----:B------:R-:W-:Y:S02]  /*0b20*/  IADD3 R3, P2, R6, 0x1, RZ ;  /* 0x0000000106037810 */ /* 0x000fe40007f5e0ff */
[C---:B------:R-:W-:Y:S02]  /*0b30*/  ISETP.GE.U32.AND.EX P0, PT, R8.reuse, RZ, PT, P0 ;  /* 0x000000ff0800720c */ /* 0x040fe40003f06100 */
[----:B------:R-:W-:Y:S01]  /*0b40*/  IADD3.X R5, R8, -0x1, RZ, P1, !PT ;  /* 0xffffffff08057810 */ /* 0x000fe20000ffe4ff */
[----:B------:R-:W-:Y:S01]  /*0b50*/  IMAD.X R0, RZ, RZ, R7, P2 ;  /* 0x000000ffff007224 */ /* 0x000fe200010e0607 */
[----:B------:R-:W-:-:S02]  /*0b60*/  SEL R4, R4, R9, P0 ;  /* 0x0000000904047207 */ /* 0x000fc40000000000 */
[----:B------:R-:W-:Y:S02]  /*0b70*/  SEL R3, R3, R6, P0 ;  /* 0x0000000603037207 */ /* 0x000fe40000000000 */
[----:B------:R-:W-:Y:S02]  /*0b80*/  SEL R5, R5, R8, P0 ;  /* 0x0000000805057207 */ /* 0x000fe40000000000 */
[----:B------:R-:W-:Y:S02]  /*0b90*/  SEL R0, R0, R7, P0 ;  /* 0x0000000700007207 */ /* 0x000fe40000000000 */
[----:B------:R-:W-:Y:S02]  /*0ba0*/  ISETP.GE.U32.AND P0, PT, R4, c[0x0][0xc], PT ;  /* 0x0000030004007a0c */ /* 0x000fe40003f06070 */
[----:B------:R-:W-:Y:S02]  /*0bb0*/  IADD3 R4, P2, R3, 0x1, RZ ;  /* 0x0000000103047810 */ /* 0x000fe40007f5e0ff */
[----:B------:R-:W-:-:S02]  /*0bc0*/  ISETP.GE.U32.AND.EX P0, PT, R5, RZ, PT, P0 ;  /* 0x000000ff0500720c */ /* 0x000fc40003f06100 */
[----:B------:R-:W-:Y:S01]  /*0bd0*/  ISETP.NE.U32.AND P1, PT, RZ, c[0x0][0xc], PT ;  /* 0x00000300ff007a0c */ /* 0x000fe20003f25070 */
[----:B------:R-:W-:Y:S01]  /*0be0*/  IMAD.X R5, RZ, RZ, R0, P2 ;  /* 0x000000ffff057224 */ /* 0x000fe200010e0600 */
[----:B------:R-:W-:Y:S01]  /*0bf0*/  SEL R4, R4, R3, P0 ;  /* 0x0000000304047207 */ /* 0x000fe20000000000 */
[----:B------:R-:W-:Y:S01]  /*0c00*/  IMAD.MOV.U32 R3, RZ, RZ, 0x0 ;  /* 0x00000000ff037424 */ /* 0x000fe200078e00ff */
[----:B------:R-:W-:Y:S02]  /*0c10*/  ISETP.NE.AND.EX P1, PT, RZ, RZ, PT, P1 ;  /* 0x000000ffff00720c */ /* 0x000fe40003f25310 */
[----:B------:R-:W-:Y:S02]  /*0c20*/  SEL R5, R5, R0, P0 ;  /* 0x0000000005057207 */ /* 0x000fe40000000000 */
[----:B------:R-:W-:Y:S02]  /*0c30*/  SEL R4, R4, 0xffffffff, P1 ;  /* 0xffffffff04047807 */ /* 0x000fe40000800000 */
[----:B------:R-:W-:Y:S01]  /*0c40*/  SEL R5, R5, 0xffffffff, P1 ;  /* 0xffffffff05057807 */ /* 0x000fe20000800000 */
[----:B------:R-:W-:Y:S06]  /*0c50*/  RET.REL.NODEC R2 `(_Z19cache_rotate_kernelPhPKjS_mm) ;  /* 0xfffff3a002007950 */ /* 0x000fec0003c3ffff */
.L_x_11:
[----:B------:R-:W-:-:S00]  /*0c60*/  BRA `(.L_x_11) ;  /* 0xfffffff000007947 */ /* 0x000fc0000383ffff */
[----:B------:R-:W-:-:S00]  /*0c70*/  NOP ;  /* 0x0000000000007918 */ /* 0x000fc00000000000 */
        /* <DEDUP_REMOVED lines=8> */
.L_x_73:


//--------------------- .text._Z19q_to_fp16_kv_kernelILi8ELi8EEvPKhPK6__halfPS2_S1_S4_S5_iii --------------------------
	.section	.text._Z19q_to_fp16_kv_kernelILi8ELi8EEvPKhPK6__halfPS2_S1_S4_S5_iii,"ax",@progbits
	.sectioninfo	@"SHI_REGISTERS=15"
	.align	128
        .global         _Z19q_to_fp16_kv_kernelILi8ELi8EEvPKhPK6__halfPS2_S1_S4_S5_iii
        .type           _Z19q_to_fp16_kv_kernelILi8ELi8EEvPKhPK6__halfPS2_S1_S4_S5_iii,@function
        .size           _Z19q_to_fp16_kv_kernelILi8ELi8EEvPKhPK6__halfPS2_S1_S4_S5_iii,(.L_x_75 - _Z19q_to_fp16_kv_kernelILi8ELi8EEvPKhPK6__halfPS2_S1_S4_S5_iii)
        .other          _Z19q_to_fp16_kv_kernelILi8ELi8EEvPKhPK6__halfPS2_S1_S4_S5_iii,@"STO_CUDA_ENTRY STV_DEFAULT"
_Z19q_to_fp16_kv_kernelILi8ELi8EEvPKhPK6__halfPS2_S1_S4_S5_iii:
.text._Z19q_to_fp16_kv_kernelILi8ELi8EEvPKhPK6__halfPS2_S1_S4_S5_iii:
[----:B------:R-:W-:Y:S02]  /*0000*/  IMAD.MOV.U32 R1, RZ, RZ, c[0x0][0x28] ;  /* 0x00000a00ff017624 */ /* 0x000fe400078e00ff */
[----:B------:R-:W0:Y:S01]  /*0010*/  S2R R2, SR_CTAID.X ;  /* 0x0000000000027919 */ /* 0x000e220000002500 */
[----:B------:R-:W-:Y:S01]  /*0020*/  IMAD.MOV.U32 R6, RZ, RZ, c[0x0][0x180] ;  /* 0x00006000ff067624 */ /* 0x000fe200078e00ff */
[----:B------:R-:W-:Y:S01]  /*0030*/  ULDC.64 UR4, c[0x0][0x118] ;  /* 0x0000460000047ab9 */ /* 0x000fe20000000a00 */
[----:B------:R-:W-:Y:S01]  /*0040*/  IMAD.MOV.U32 R9, RZ, RZ, c[0x0][0x178] ;  /* 0x00005e00ff097624 */ /* 0x000fe200078e00ff */
[----:B------:R-:W1:Y:S01]  /*0050*/  S2R R3, SR_CTAID.Z ;  /* 0x0000000000037919 */ /* 0x000e620000002700 */
[----:B------:R-:W-:-:S03]  /*0060*/  IMAD.MOV.U32 R12, RZ, RZ, c[0x0][0x17c] ;  /* 0x00005f00ff0c7624 */ /* 0x000fc600078e00ff */
[----:B------:R-:W2:Y:S04]  /*0070*/  S2R R7, SR_CTAID.Y ;  /* 0x0000000000077919 */ /* 0x000ea80000002600 */
[----:B------:R-:W3:Y:S01]  /*0080*/  S2R R0, SR_TID.X ;  /* 0x0000000000007919 */ /* 0x000ee20000002100 */
[----:B0-----:R-:W-:Y:S02]  /*0090*/  LEA R2, R2, c[0x0][0x194], 0x9 ;  /* 0x0000650002027a11 */ /* 0x001fe400078e48ff */
[----:B-1----:R-:W-:-:S03]  /*00a0*/  LOP3.LUT R3, R3, 0x1, RZ, 0xc0, !PT ;  /* 0x0000000103037812 */ /* 0x002fc600078ec0ff */
[----:B--2---:R-:W-:Y:S01]  /*00b0*/  IMAD R2, R7, c[0x0][0x198], R2 ;  /* 0x0000660007027a24 */ /* 0x004fe200078e0202 */
[----:B------:R-:W-:Y:S01]  /*00c0*/  ISETP.NE.U32.AND P0, PT, R3, 0x1, PT ;  /* 0x000000010300780c */ /* 0x000fe20003f05070 */
[----:B------:R-:W-:Y:S01]  /*00d0*/  IMAD.MOV.U32 R7, RZ, RZ, c[0x0][0x184] ;  /* 0x00006100ff077624 */ /* 0x000fe200078e00ff */
[----:B---3--:R-:W-:Y:S02]  /*00e0*/  SHF.R.S32.HI R5, RZ, 0x1f, R0 ;  /* 0x0000001fff057819 */ /* 0x008fe40000011400 */
[----:B------:R-:W-:Y:S02]  /*00f0*/  SHF.R.S32.HI R3, RZ, 0x1f, R2 ;  /* 0x0000001fff037819 */ /* 0x000fe40000011402 */
[----:B------:R-:W-:Y:S02]  /*0100*/  LEA.HI R5, R5, R0, RZ, 0x4 ;  /* 0x0000000005057211 */ /* 0x000fe400078f20ff */
[----:B------:R-:W-:Y:S02]  /*0110*/  LEA.HI R3, R3, R2, RZ, 0x5 ;  /* 0x0000000203037211 */ /* 0x000fe400078f28ff */
[----:B------:R-:W-:-:S02]  /*0120*/  SHF.R.S32.HI R4, RZ, 0x4, R5 ;  /* 0x00000004ff047819 */ /* 0x000fc40000011405 */
[----:B------:R-:W-:Y:S02]  /*0130*/  SEL R6, R6, c[0x0][0x168], !P0 ;  /* 0x00005a0006067a07 */ /* 0x000fe40004000000 */
[----:B------:R-:W-:Y:S02]  /*0140*/  LEA.HI.SX32 R3, R3, R4, 0x1b ;  /* 0x0000000403037211 */ /* 0x000fe400078fdaff */
[----:B------:R-:W-:Y:S02]  /*0150*/  SEL R7, R7, c[0x0][0x16c], !P0 ;  /* 0x00005b0007077a07 */ /* 0x000fe40004000000 */
[----:B------:R-:W-:Y:S02]  /*0160*/  LEA.HI R4, R0, R0, RZ, 0x1 ;  /* 0x0000000000047211 */ /* 0x000fe400078f08ff */
[----:B------:R-:W-:Y:S01]  /*0170*/  SEL R9, R9, c[0x0][0x160], !P0 ;  /* 0x0000580009097a07 */ /* 0x000fe20004000000 */
[----:B------:R-:W-:Y:S01]  /*0180*/  IMAD.WIDE R6, R3, 0x2, R6 ;  /* 0x0000000203067825 */ /* 0x000fe200078e0206 */
[----:B------:R-:W-:-:S02]  /*0190*/  LOP3.LUT R5, R4, 0xffffffe, RZ, 0xc0, !PT ;  /* 0x0ffffffe04057812 */ /* 0x000fc400078ec0ff */
[----:B------:R-:W-:Y:S02]  /*01a0*/  SEL R12, R12, c[0x0][0x164], !P0 ;  /* 0x000059000c0c7a07 */ /* 0x000fe40004000000 */
[----:B------:R-:W-:Y:S01]  /*01b0*/  SHF.R.S32.HI R3, RZ, 0x1f, R2 ;  /* 0x0000001fff037819 */ /* 0x000fe20000011402 */
[----:B------:R-:W-:Y:S01]  /*01c0*/  IMAD.IADD R10, R0, 0x1, -R5 ;  /* 0x00000001000a7824 */ /* 0x000fe200078e0a05 */
[----:B------:R-:W-:Y:S01]  /*01d0*/  IADD3 R8, P1, R2, R9, RZ ;  /* 0x0000000902087210 */ /* 0x000fe20007f3e0ff */
[----:B------:R-:W-:Y:S01]  /*01e0*/  IMAD.MOV.U32 R11, RZ, RZ, c[0x0][0x18c] ;  /* 0x00006300ff0b7624 */ /* 0x000fe200078e00ff */
[----:B------:R-:W-:Y:S01]  /*01f0*/  SHF.R.S32.HI R5, RZ, 0x1, R4 ;  /* 0x00000001ff057819 */ /* 0x000fe20000011404 */
[----:B------:R-:W-:Y:S01]  /*0200*/  IMAD.MOV.U32 R4, RZ, RZ, c[0x0][0x188] ;  /* 0x00006200ff047624 */ /* 0x000fe200078e00ff */
[----:B------:R0:W5:Y:S01]  /*0210*/  LDG.E.U16.CONSTANT R6, [R6.64] ;  /* 0x0000000406067981 */ /* 0x000162000c1e9500 */
[----:B------:R-:W-:Y:S02]  /*0220*/  IMAD.X R9, R3, 0x1, R12, P1 ;  /* 0x0000000103097824 */ /* 0x000fe400008e060c */
[----:B------:R-:W-:-:S02]  /*0230*/  IMAD.SHL.U32 R10, R10, 0x10, RZ ;  /* 0x000000100a0a7824 */ /* 0x000fc400078e00ff */
[----:B------:R-:W-:Y:S01]  /*0240*/  IMAD.WIDE R8, R5, 0x4, R8 ;  /* 0x0000000405087825 */ /* 0x000fe200078e0208 */
[----:B------:R-:W-:Y:S02]  /*0250*/  SEL R5, R4, c[0x0][0x170], !P0 ;  /* 0x00005c0004057a07 */ /* 0x000fe40004000000 */
[----:B------:R-:W-:Y:S02]  /*0260*/  SEL R4, R11, c[0x0][0x174], !P0 ;  /* 0x00005d000b047a07 */ /* 0x000fe40004000000 */
[----:B------:R-:W-:Y:S01]  /*0270*/  IADD3 R11, R10, 0x8, RZ ;  /* 0x000000080a0b7810 */ /* 0x000fe20007ffe0ff */
[----:B------:R-:W-:Y:S05]  /*0280*/  @P0 BRA `(.L_x_12) ;  /* 0x000002e000000947 */ /* 0x000fea0003800000 */
[----:B0-----:R-:W2:Y:S02]  /*0290*/  LDG.E.CONSTANT R8, [R8.64] ;  /* 0x0000000408087981 */ /* 0x001ea4000c1e9900 */
[--C-:B--2---:R-:W-:Y:S02]  /*02a0*/  SHF.R.U32.HI R10, RZ, R10, R8.reuse ;  /* 0x0000000aff0a7219 */ /* 0x104fe40000011608 */
[----:B------:R-:W-:-:S02]  /*02b0*/  SHF.R.U32.HI R11, RZ, R11, R8 ;  /* 0x0000000bff0b7219 */ /* 0x000fc40000011608 */
[----:B------:R-:W-:Y:S02]  /*02c0*/  LOP3.LUT R10, R10, 0xff, RZ, 0xc0, !PT ;  /* 0x000000ff0a0a7812 */ /* 0x000fe400078ec0ff */
[----:B------:R-:W-:Y:S02]  /*02d0*/  LOP3.LUT R11, R11, 0xff, RZ, 0xc0, !PT ;  /* 0x000000ff0b0b7812 */ /* 0x000fe400078ec0ff */
[----:B------:R-:W-:Y:S02]  /*02e0*/  IADD3 R10, R10, -0x80, RZ ;  /* 0xffffff800a0a7810 */ /* 0x000fe40007ffe0ff */
[----:B------:R-:W-:Y:S02]  /*02f0*/  IADD3 R11, R11, -0x80, RZ ;  /* 0xffffff800b0b7810 */ /* 0x000fe40007ffe0ff */
[----:B------:R-:W-:Y:S02]  /*0300*/  LOP3.LUT R8, R0, 0x1, RZ, 0xc0, !PT ;  /* 0x0000000100087812 */ /* 0x000fe400078ec0ff */
[----:B------:R-:W-:Y:S03]  /*0310*/  I2F.F16 R10, R10 ;  /* 0x0000000a000a7306 */ /* 0x000fe60000200c00 */
[----:B------:R-:W-:-:S05]  /*0320*/  IMAD.MOV R9, RZ, RZ, -R8 ;  /* 0x000000ffff097224 */ /* 0x000fca00078e0a08 */
[----:B------:R-:W0:Y:S02]  /*0330*/  I2F.F16 R11, R11 ;  /* 0x0000000b000b7306 */ /* 0x000e240000200c00 */
[----:B0-----:R-:W-:-:S05]  /*0340*/  PRMT R11, R10, 0x5410, R11 ;  /* 0x000054100a0b7816 */ /* 0x001fca000000000b */
[----:B-----5:R-:W-:-:S05]  /*0350*/  HMUL2 R6, R11, R6.H0_H0 ;  /* 0x200000060b067232 */ /* 0x020fca0000000000 */
[----:B------:R-:W0:Y:S01]  /*0360*/  SHFL.BFLY PT, R7, R6, 0x1, 0x1f ;  /* 0x0c201f0006077f89 */ /* 0x000e2200000e0000 */
[----:B------:R-:W-:Y:S02]  /*0370*/  LOP3.LUT R8, R6, 0x80008000, R9, 0x78, !PT ;  /* 0x8000800006087812 */ /* 0x000fe400078e7809 */
[----:B------:R-:W-:-:S05]  /*0380*/  LOP3.LUT R9, R0, 0x2, RZ, 0xc0, !PT ;  /* 0x0000000200097812 */ /* 0x000fca00078ec0ff */
[----:B------:R-:W-:-:S05]  /*0390*/  IMAD.MOV R9, RZ, RZ, -R9 ;  /* 0x000000ffff097224 */ /* 0x000fca00078e0a09 */
[----:B------:R-:W-:Y:S01]  /*03a0*/  SHF.R.S32.HI R10, RZ, 0x1f, R9 ;  /* 0x0000001fff0a7819 */ /* 0x000fe20000011409 */
[----:B0-----:R-:W-:-:S07]  /*03b0*/  HFMA2.MMA R7, R8, 1, 1, R7 ;  /* 0x3c003c0008077835 */ /* 0x001fce0000000007 */
[----:B------:R0:W1:Y:S03]  /*03c0*/  SHFL.BFLY PT, R8, R7, 0x2, 0x1f ;  /* 0x0c401f0007087f89 */ /* 0x00006600000e0000 */
[----:B------:R-:W-:Y:S02]  /*03d0*/  LOP3.LUT R9, R7, 0x80008000, R10, 0x78, !PT ;  /* 0x8000800007097812 */ /* 0x000fe400078e780a */
[----:B0-----:R-:W-:-:S05]  /*03e0*/  LOP3.LUT R7, R0, 0x8, RZ, 0xc0, !PT ;  /* 0x0000000800077812 */ /* 0x001fca00078ec0ff */
[----:B------:R-:W-:-:S05]  /*03f0*/  IMAD.MOV R7, RZ, RZ, -R7 ;  /* 0x000000ffff077224 */ /* 0x000fca00078e0a07 */
[----:B------:R-:W-:Y:S01]  /*0400*/  SHF.R.S32.HI R10, RZ, 0x1f, R7 ;  /* 0x0000001fff0a7819 */ /* 0x000fe20000011407 */
[----:B-1----:R-:W-:Y:S01]  /*0410*/  HADD2 R8, R9, R8 ;  /* 0x0000000809087230 */ /* 0x002fe20000000000 */
[----:B------:R-:W-:-:S04]  /*0420*/  LOP3.LUT R9, R0, 0x4, RZ, 0xc0, !PT ;  /* 0x0000000400097812 */ /* 0x000fc800078ec0ff */
[----:B------:R-:W0:Y:S01]  /*0430*/  SHFL.BFLY PT, R6, R8, 0x4, 0x1f ;  /* 0x0c801f0008067f89 */ /* 0x000e2200000e0000 */
[----:B------:R-:W-:-:S05]  /*0440*/  IMAD.MOV R9, RZ, RZ, -R9 ;  /* 0x000000ffff097224 */ /* 0x000fca00078e0a09 */
[----:B------:R-:W-:-:S04]  /*0450*/  SHF.R.S32.HI R9, RZ, 0x1f, R9 ;  /* 0x0000001fff097819 */ /* 0x000fc80000011409 */
[----:B------:R-:W-:-:S06]  /*0460*/  LOP3.LUT R9, R8, 0x80008000, R9, 0x78, !PT ;  /* 0x8000800008097812 */ /* 0x000fcc00078e7809 */
[----:B0-----:R-:W-:-:S07]  /*0470*/  HFMA2.MMA R9, R9, 1, 1, R6 ;  /* 0x3c003c0009097835 */ /* 0x001fce0000000006 */
[----:B------:R-:W0:Y:S03]  /*0480*/  SHFL.BFLY PT, R6, R9, 0x8, 0x1f ;  /* 0x0d001f0009067f89 */ /* 0x000e2600000e0000 */
[----:B------:R-:W-:-:S05]  /*0490*/  LOP3.LUT R7, R9, 0x80008000, R10, 0x78, !PT ;  /* 0x8000800009077812 */ /* 0x000fca00078e780a */
[----:B0-----:R-:W-:Y:S01]  /*04a0*/  HADD2 R8, R7, R6 ;  /* 0x0000000607087230 */ /* 0x001fe20000000000 */
[----:B------:R-:W-:-:S04]  /*04b0*/  LOP3.LUT R6, R0, 0x10, RZ, 0xc0, !PT ;  /* 0x0000001000067812 */ /* 0x000fc800078ec0ff */
[----:B------:R-:W0:Y:S01]  /*04c0*/  SHFL.BFLY PT, R10, R8, 0x10, 0x1f ;  /* 0x0e001f00080a7f89 */ /* 0x000e2200000e0000 */
[----:B------:R-:W-:-:S05]  /*04d0*/  IMAD.MOV R6, RZ, RZ, -R6 ;  /* 0x000000ffff067224 */ /* 0x000fca00078e0a06 */
[----:B------:R-:W-:Y:S02]  /*04e0*/  SHF.R.S32.HI R7, RZ, 0x1f, R6 ;  /* 0x0000001fff077819 */ /* 0x000fe40000011406 */
[----:B------:R-:W-:Y:S02]  /*04f0*/  LEA R6, P0, R2, R5, 0x1 ;  /* 0x0000000502067211 */ /* 0x000fe400078008ff */
[----:B------:R-:W-:Y:S02]  /*0500*/  LOP3.LUT R5, R8, 0x80008000, R7, 0x78, !PT ;  /* 0x8000800008057812 */ /* 0x000fe400078e7807 */
[----:B------:R-:W-:-:S05]  /*0510*/  LEA.HI.X R7, R2, R4, R3, 0x1, P0 ;  /* 0x0000000402077211 */ /* 0x000fca00000f0c03 */
[----:B------:R-:W-:Y:S01]  /*0520*/  IMAD.WIDE R2, R0, 0x4, R6 ;  /* 0x0000000400027825 */ /* 0x000fe200078e0206 */
[----:B0-----:R-:W-:-:S10]  /*0530*/  HFMA2.MMA R5, R5, 1, 1, R10 ;  /* 0x3c003c0005057835 */ /* 0x001fd4000000000a */
[----:B------:R-:W-:-:S05]  /*0540*/  HMUL2 R5, R5, 0.03125, 0.03125 ;  /* 0x2800280005057832 */ /* 0x000fca0000000000 */
[----:B------:R-:W-:Y:S01]  /*0550*/  STG.E.STRONG.GPU [R2.64], R5 ;  /* 0x0000000502007986 */ /* 0x000fe2000c10f904 */
[----:B------:R-:W-:Y:S05]  /*0560*/  EXIT ;  /* 0x000000000000794d */ /* 0x000fea0003800000 */
.L_x_12:
[----:B0-----:R-:W2:Y:S01]  /*0570*/  LDG.E.CONSTANT R8, [R8.64] ;  /* 0x0000000408087981 */ /* 0x001ea2000c1e9900 */
[----:B------:R-:W-:-:S05]  /*0580*/  LOP3.LUT R7, R0, 0x1, RZ, 0xc0, !PT ;  /* 0x0000000100077812 */ /* 0x000fca00078ec0ff */
[----:B------:R-:W-:Y:S01]  /*0590*/  IMAD.MOV R7, RZ, RZ, -R7 ;  /* 0x000000ffff077224 */ /* 0x000fe200078e0a07 */
[--C-:B--2---:R-:W-:Y:S02]  /*05a0*/  SHF.R.U32.HI R10, RZ, R10, R8.reuse ;  /* 0x0000000aff0a7219 */ /* 0x104fe40000011608 */
[----:B------:R-:W-:Y:S02]  /*05b0*/  SHF.R.U32.HI R11, RZ, R11, R8 ;  /* 0x0000000bff0b7219 */ /* 0x000fe40000011608 */
[----:B------:R-:W-:Y:S02]  /*05c0*/  LOP3.LUT R10, R10, 0xff, RZ, 0xc0, !PT ;  /* 0x000000ff0a0a7812 */ /* 0x000fe400078ec0ff */
[----:B------:R-:W-:Y:S02]  /*05d0*/  LOP3.LUT R11, R11, 0xff, RZ, 0xc0, !PT ;  /* 0x000000ff0b0b7812 */ /* 0x000fe400078ec0ff */
[----:B------:R-:W-:Y:S02]  /*05e0*/  IADD3 R10, R10, -0x80, RZ ;  /* 0xffffff800a0a7810 */ /* 0x000fe40007ffe0ff */
[----:B------:R-:W-:-:S02]  /*05f0*/  IADD3 R11, R11, -0x80, RZ ;  /* 0xffffff800b0b7810 */ /* 0x000fc40007ffe0ff */
[----:B------:R-:W-:Y:S02]  /*0600*/  LOP3.LUT R8, R0, 0x2, RZ, 0xc0, !PT ;  /* 0x0000000200087812 */ /* 0x000fe400078ec0ff */
[----:B------:R-:W-:Y:S03]  /*0610*/  I2F.F16 R10, R10 ;  /* 0x0000000a000a7306 */ /* 0x000fe60000200c00 */
[----:B------:R-:W-:-:S05]  /*0620*/  IMAD.MOV R8, RZ, RZ, -R8 ;  /* 0x000000ffff087224 */ /* 0x000fca00078e0a08 */
[----:B------:R-:W0:Y:S01]  /*0630*/  I2F.F16 R11, R11 ;  /* 0x0000000b000b7306 */ /* 0x000e220000200c00 */
[----:B------:R-:W-:Y:S02]  /*0640*/  SHF.R.S32.HI R9, RZ, 0x1f, R8 ;  /* 0x0000001fff097819 */ /* 0x000fe40000011408 */
[----:B0-----:R-:W-:-:S05]  /*0650*/  PRMT R11, R10, 0x5410, R11 ;  /* 0x000054100a0b7816 */ /* 0x001fca000000000b */
[----:B-----5:R-:W-:-:S05]  /*0660*/  HMUL2 R12, R11, R6.H0_H0 ;  /* 0x200000060b0c7232 */ /* 0x020fca0000000000 */
[----:B------:R-:W0:Y:S01]  /*0670*/  SHFL.BFLY PT, R6, R12, 0x1, 0x1f ;  /* 0x0c201f000c067f89 */ /* 0x000e2200000e0000 */
[----:B------:R-:W-:-:S05]  /*0680*/  LOP3.LUT R7, R12, 0x80008000, R7, 0x78, !PT ;  /* 0x800080000c077812 */ /* 0x000fca00078e7807 */
[----:B0-----:R-:W-:-:S05]  /*0690*/  HADD2 R6, R7, R6 ;  /* 0x0000000607067230 */ /* 0x001fca0000000000 */
[----:B------:R-:W0:Y:S01]  /*06a0*/  SHFL.BFLY PT, R7, R6, 0x2, 0x1f ;  /* 0x0c401f0006077f89 */ /* 0x000e2200000e0000 */
[----:B------:R-:W-:Y:S02]  /*06b0*/  LOP3.LUT R8, R6, 0x80008000, R9, 0x78, !PT ;  /* 0x8000800006087812 */ /* 0x000fe400078e7809 */
[----:B------:R-:W-:-:S05]  /*06c0*/  LOP3.LUT R9, R0, 0x4, RZ, 0xc0, !PT ;  /* 0x0000000400097812 */ /* 0x000fca00078ec0ff */
[----:B------:R-:W-:-:S05]  /*06d0*/  IMAD.MOV R9, RZ, RZ, -R9 ;  /* 0x000000ffff097224 */ /* 0x000fca00078e0a09 */
[----:B------:R-:W-:Y:S01]  /*06e0*/  SHF.R.S32.HI R10, RZ, 0x1f, R9 ;  /* 0x0000001fff0a7819 */ /* 0x000fe20000011409 */
[----:B0-----:R-:W-:-:S07]  /*06f0*/  HFMA2.MMA R7, R8, 1, 1, R7 ;  /* 0x3c003c0008077835 */ /* 0x001fce0000000007 */
[----:B------:R-:W0:Y:S03]  /*0700*/  SHFL.BFLY PT, R8, R7, 0x4, 0x1f ;  /* 0x0c801f0007087f89 */ /* 0x000e2600000e0000 */
[----:B------:R-:W-:-:S05]  /*0710*/  LOP3.LUT R9, R7, 0x80008000, R10, 0x78, !PT ;  /* 0x8000800007097812 */ /* 0x000fca00078e780a */
[----:B0-----:R-:W-:Y:S01]  /*0720*/  HADD2 R8, R9, R8 ;  /* 0x0000000809087230 */ /* 0x001fe20000000000 */
[----:B------:R-:W-:-:S04]  /*0730*/  LOP3.LUT R9, R0, 0x8, RZ, 0xc0, !PT ;  /* 0x0000000800097812 */ /* 0x000fc800078ec0ff */
[----:B------:R-:W0:Y:S01]  /*0740*/  SHFL.BFLY PT, R6, R8, 0x8, 0x1f ;  /* 0x0d001f0008067f89 */ /* 0x000e2200000e0000 */
[----:B------:R-:W-:-:S05]  /*0750*/  IMAD.MOV R9, RZ, RZ, -R9 ;  /* 0x000000ffff097224 */ /* 0x000fca00078e0a09 */
[----:B------:R-:W-:-:S04]  /*0760*/  SHF.R.S32.HI R9, RZ, 0x1f, R9 ;  /* 0x0000001fff097819 */ /* 0x000fc80000011409 */
[----:B------:R-:W-:-:S06]  /*0770*/  LOP3.LUT R9, R8, 0x80008000, R9, 0x78, !PT ;  /* 0x8000800008097812 */ /* 0x000fcc00078e7809 */
[----:B0-----:R-:W-:Y:S01]  /*0780*/  HFMA2.MMA R9, R9, 1, 1, R6 ;  /* 0x3c003c0009097835 */ /* 0x001fe20000000006 */
[----:B------:R-:W-:-:S05]  /*0790*/  LOP3.LUT R6, R0, 0x10, RZ, 0xc0, !PT ;  /* 0x0000001000067812 */ /* 0x000fca00078ec0ff */
[----:B------:R-:W-:Y:S01]  /*07a0*/  IMAD.MOV R6, RZ, RZ, -R6 ;  /* 0x000000ffff067224 */ /* 0x000fe200078e0a06 */
[----:B------:R-:W0:Y:S04]  /*07b0*/  SHFL.BFLY PT, R10, R9, 0x10, 0x1f ;  /* 0x0e001f00090a7f89 */ /* 0x000e2800000e0000 */
[----:B------:R-:W-:Y:S02]  /*07c0*/  SHF.R.S32.HI R12, RZ, 0x1f, R6 ;  /* 0x0000001fff0c7819 */ /* 0x000fe40000011406 */
[C---:B------:R-:W-:Y:S02]  /*07d0*/  LEA R6, P0, R2.reuse, R5, 0x1 ;  /* 0x0000000502067211 */ /* 0x040fe400078008ff */
[----:B------:R-:W-:Y:S02]  /*07e0*/  LOP3.LUT R5, R9, 0x80008000, R12, 0x78, !PT ;  /* 0x8000800009057812 */ /* 0x000fe400078e780c */
[----:B------:R-:W-:-:S05]  /*07f0*/  LEA.HI.X R7, R2, R4, R3, 0x1, P0 ;  /* 0x0000000402077211 */ /* 0x000fca00000f0c03 */
[----:B------:R-:W-:Y:S01]  /*0800*/  IMAD.WIDE R6, R0, 0x4, R6 ;  /* 0x0000000400067825 */ /* 0x000fe200078e0206 */
[----:B0-----:R-:W-:-:S04]  /*0810*/  HADD2 R5, R5, R10 ;  /* 0x0000000a05057230 */ /* 0x001fc80000000000 */
[----:B------:R-:W-:-:S05]  /*0820*/  HMUL2 R5, R5, 0.03125, 0.03125 ;  /* 0x2800280005057832 */ /* 0x000fca0000000000 */
[----:B------:R-:W-:Y:S01]  /*0830*/  STG.E.STRONG.GPU [R6.64], R5 ;  /* 0x0000000506007986 */ /* 0x000fe2000c10f904 */
[----:B------:R-:W-:Y:S05]  /*0840*/  EXIT ;  /* 0x000000000000794d */ /* 0x000fea0003800000 */
.L_x_13:
        /* <DEDUP_REMOVED lines=11> */
.L_x_75:


//--------------------- .text._Z19q_to_fp16_kv_kernelILi8ELi4EEvPKhPK6__halfPS2_S1_S4_S5_iii --------------------------
	.section	.text._Z19q_to_fp16_kv_kernelILi8ELi4EEvPKhPK6__halfPS2_S1_S4_S5_iii,"ax",@progbits
	.sectioninfo	@"SHI_REGISTERS=16"
	.align	128
        .global         _Z19q_to_fp16_kv_kernelILi8ELi4EEvPKhPK6__halfPS2_S1_S4_S5_iii
        .type           _Z19q_to_fp16_kv_kernelILi8ELi4EEvPKhPK6__halfPS2_S1_S4_S5_iii,@function
        .size           _Z19q_to_fp16_kv_kernelILi8ELi4EEvPKhPK6__halfPS2_S1_S4_S5_iii,(.L_x_76 - _Z19q_to_fp16_kv_kernelILi8ELi4EEvPKhPK6__halfPS2_S1_S4_S5_iii)
        .other          _Z19q_to_fp16_kv_kernelILi8ELi4EEvPKhPK6__halfPS2_S1_S4_S5_iii,@"STO_CUDA_ENTRY STV_DEFAULT"
_Z19q_to_fp16_kv_kernelILi8ELi4EEvPKhPK6__halfPS2_S1_S4_S5_iii:
.text._Z19q_to_fp16_kv_kernelILi8ELi4EEvPKhPK6__halfPS2_S1_S4_S5_iii:
[----:B------:R-:W-:Y:S02]  /*0000*/  IMAD.MOV.U32 R1, RZ, RZ, c[0x0][0x28] ;  /* 0x00000a00ff017624 */ /* 0x000fe400078e00ff */
[----:B------:R-:W0:Y:S01]  /*0010*/  S2R R0, SR_CTAID.Z ;  /* 0x0000000000007919 */ /* 0x000e220000002700 */
[----:B------:R-:W-:Y:S01]  /*0020*/  IMAD.MOV.U32 R3, RZ, RZ, c[0x0][0x184] ;  /* 0x00006100ff037624 */ /* 0x000fe200078e00ff */
[----:B------:R-:W-:Y:S01]  /*0030*/  ULDC.64 UR4, c[0x0][0x118] ;  /* 0x0000460000047ab9 */ /* 0x000fe20000000a00 */
[----:B------:R-:W-:Y:S01]  /*0040*/  IMAD.MOV.U32 R6, RZ, RZ, c[0x0][0x180] ;  /* 0x00006000ff067624 */ /* 0x000fe200078e00ff */
[----:B------:R-:W1:Y:S01]  /*0050*/  S2R R5, SR_CTAID.X ;  /* 0x0000000000057919 */ /* 0x000e620000002500 */
[----:B------:R-:W-:Y:S02]  /*0060*/  IMAD.MOV.U32 R4, RZ, RZ, c[0x0][0x18c] ;  /* 0x00006300ff047624 */ /* 0x000fe400078e00ff */
[----:B------:R-:W-:Y:S01]  /*0070*/  IMAD.MOV.U32 R8, RZ, RZ, c[0x0][0x178] ;  /* 0x00005e00ff087624 */ /* 0x000fe200078e00ff */
[----:B------:R-:W2:Y:S01]  /*0080*/  S2R R2, SR_CTAID.Y ;  /* 0x0000000000027919 */ /* 0x000ea20000002600 */
[----:B------:R-:W-:Y:S01]  /*0090*/  IMAD.MOV.U32 R9, RZ, RZ, c[0x0][0x17c] ;  /* 0x00005f00ff097624 */ /* 0x000fe200078e00ff */
[----:B0-----:R-:W-:-:S04]  /*00a0*/  LOP3.LUT R0, R0, 0x1, RZ, 0xc0, !PT ;  /* 0x0000000100007812 */ /* 0x001fc800078ec0ff */
[----:B------:R-:W-:Y:S02]  /*00b0*/  ISETP.NE.U32.AND P0, PT, R0, 0x1, PT ;  /* 0x000000010000780c */ /* 0x000fe40003f05070 */
[----:B------:R-:W0:Y:S01]  /*00c0*/  S2R R0, SR_TID.X ;  /* 0x0000000000007919 */ /* 0x000e220000002100 */
[----:B-1----:R-:W-:Y:S02]  /*00d0*/  LEA R5, R5, c[0x0][0x194], 0x9 ;  /* 0x0000650005057a11 */ /* 0x002fe400078e48ff */
[----:B------:R-:W-:Y:S02]  /*00e0*/  SEL R7, R3, c[0x0][0x16c], !P0 ;  /* 0x00005b0003077a07 */ /* 0x000fe40004000000 */
[----:B------:R-:W-:Y:S01]  /*00f0*/  SEL R6, R6, c[0x0][0x168], !P0 ;  /* 0x00005a0006067a07 */ /* 0x000fe20004000000 */
[----:B--2---:R-:W-:Y:S01]  /*0100*/  IMAD R5, R2, c[0x0][0x198], R5 ;  /* 0x0000660002057a24 */ /* 0x004fe200078e0205 */
[----:B------:R-:W-:Y:S01]  /*0110*/  SEL R3, R4, c[0x0][0x174], !P0 ;  /* 0x00005d0004037a07 */ /* 0x000fe20004000000 */
[----:B------:R-:W-:Y:S01]  /*0120*/  IMAD.MOV.U32 R2, RZ, RZ, c[0x0][0x188] ;  /* 0x00006200ff027624 */ /* 0x000fe200078e00ff */
[----:B------:R-:W-:-:S02]  /*0130*/  SEL R8, R8, c[0x0][0x160], !P0 ;  /* 0x0000580008087a07 */ /* 0x000fc40004000000 */
[----:B------:R-:W-:Y:S02]  /*0140*/  SEL R9, R9, c[0x0][0x164], !P0 ;  /* 0x0000590009097a07 */ /* 0x000fe40004000000 */
[----:B------:R-:W-:Y:S01]  /*0150*/  SEL R2, R2, c[0x0][0x170], !P0 ;  /* 0x00005c0002027a07 */ /* 0x000fe20004000000 */
[----:B------:R-:W-:Y:S05]  /*0160*/  @P0 BRA `(.L_x_14) ;  /* 0x0000040000000947 */ /* 0x000fea0003800000 */
[----:B------:R-:W-:Y:S02]  /*0170*/  LEA.HI R4, R5, R5, RZ, 0x1 ;  /* 0x0000000505047211 */ /* 0x000fe400078f08ff */
[----:B0-----:R-:W-:Y:S02]  /*0180*/  SHF.R.S32.HI R11, RZ, 0x1f, R0 ;  /* 0x0000001fff0b7819 */ /* 0x001fe40000011400 */
[----:B------:R-:W-:Y:S02]  /*0190*/  SHF.R.S32.HI R4, RZ, 0x1, R4 ;  /* 0x00000001ff047819 */ /* 0x000fe40000011404 */
[----:B------:R-:W-:Y:S02]  /*01a0*/  LEA.HI R10, R11, R0, RZ, 0x2 ;  /* 0x000000000b0a7211 */ /* 0x000fe400078f10ff */
[----:B------:R-:W-:-:S02]  /*01b0*/  IADD3 R8, P0, R4, R8, RZ ;  /* 0x0000000804087210 */ /* 0x000fc40007f1e0ff */
[----:B------:R-:W-:Y:S02]  /*01c0*/  SHF.R.S32.HI R13, RZ, 0x2, R10 ;  /* 0x00000002ff0d7819 */ /* 0x000fe4000001140a */
[----:B------:R-:W-:-:S05]  /*01d0*/  LEA.HI.X.SX32 R9, R4, R9, 0x1, P0 ;  /* 0x0000000904097211 */ /* 0x000fca00000f0eff */
[----:B------:R-:W-:-:S06]  /*01e0*/  IMAD.WIDE R8, R13, 0x4, R8 ;  /* 0x000000040d087825 */ /* 0x000fcc00078e0208 */
[----:B------:R-:W2:Y:S01]  /*01f0*/  LDG.E.CONSTANT R8, [R8.64] ;  /* 0x0000000408087981 */ /* 0x000ea2000c1e9900 */
[----:B------:R-:W-:Y:S02]  /*0200*/  SHF.R.S32.HI R4, RZ, 0x1f, R5 ;  /* 0x0000001fff047819 */ /* 0x000fe40000011405 */
[----:B------:R-:W-:Y:S02]  /*0210*/  LEA.HI R11, R11, R0, RZ, 0x4 ;  /* 0x000000000b0b7211 */ /* 0x000fe400078f20ff */
[----:B------:R-:W-:Y:S02]  /*0220*/  LEA.HI R4, R4, R5, RZ, 0x5 ;  /* 0x0000000504047211 */ /* 0x000fe400078f28ff */
[----:B------:R-:W-:-:S04]  /*0230*/  SHF.R.S32.HI R11, RZ, 0x4, R11 ;  /* 0x00000004ff0b7819 */ /* 0x000fc8000001140b */
[----:B------:R-:W-:-:S05]  /*0240*/  LEA.HI.SX32 R11, R4, R11, 0x1b ;  /* 0x0000000b040b7211 */ /* 0x000fca00078fdaff */
[----:B------:R-:W-:-:S06]  /*0250*/  IMAD.WIDE R6, R11, 0x2, R6 ;  /* 0x000000020b067825 */ /* 0x000fcc00078e0206 */
[----:B------:R-:W3:Y:S01]  /*0260*/  LDG.E.U16.CONSTANT R6, [R6.64] ;  /* 0x0000000406067981 */ /* 0x000ee2000c1e9500 */
[----:B------:R-:W-:Y:S01]  /*0270*/  LOP3.LUT R11, R10, 0x1ffffffc, RZ, 0xc0, !PT ;  /* 0x1ffffffc0a0b7812 */ /* 0x000fe200078ec0ff */
[----:B------:R-:W-:-:S04]  /*0280*/  IMAD.WIDE R2, R5, 0x2, R2 ;  /* 0x0000000205027825 */ /* 0x000fc800078e0202 */
[C---:B------:R-:W-:Y:S02]  /*0290*/  IMAD.IADD R11, R0.reuse, 0x1, -R11 ;  /* 0x00000001000b7824 */ /* 0x040fe400078e0a0b */
[----:B------:R-:W-:-:S04]  /*02a0*/  IMAD.WIDE R2, R0, 0x4, R2 ;  /* 0x0000000400027825 */ /* 0x000fc800078e0202 */
[----:B------:R-:W-:-:S05]  /*02b0*/  IMAD.SHL.U32 R11, R11, 0x8, RZ ;  /* 0x000000080b0b7824 */ /* 0x000fca00078e00ff */
[--C-:B--2---:R-:W-:Y:S02]  /*02c0*/  SHF.R.U32.HI R4, RZ, R11, R8.reuse ;  /* 0x0000000bff047219 */ /* 0x104fe40000011608 */
[----:B------:R-:W-:Y:S02]  /*02d0*/  IADD3 R11, R11, 0x4, RZ ;  /* 0x000000040b0b7810 */ /* 0x000fe40007ffe0ff */
[----:B------:R-:W-:Y:S02]  /*02e0*/  LOP3.LUT R4, R4, 0xf, RZ, 0xc0, !PT ;  /* 0x0000000f04047812 */ /* 0x000fe400078ec0ff */
[----:B------:R-:W-:Y:S02]  /*02f0*/  SHF.R.U32.HI R11, RZ, R11, R8 ;  /* 0x0000000bff0b7219 */ /* 0x000fe40000011608 */
[----:B------:R-:W-:Y:S02]  /*0300*/  IADD3 R4, R4, -0x8, RZ ;  /* 0xfffffff804047810 */ /* 0x000fe40007ffe0ff */
[----:B------:R-:W-:-:S02]  /*0310*/  LOP3.LUT R11, R11, 0xf, RZ, 0xc0, !PT ;  /* 0x0000000f0b0b7812 */ /* 0x000fc400078ec0ff */
[----:B------:R-:W-:Y:S02]  /*0320*/  LOP3.LUT R8, R0, 0x1, RZ, 0xc0, !PT ;  /* 0x0000000100087812 */ /* 0x000fe400078ec0ff */
[----:B------:R-:W-:Y:S01]  /*0330*/  IADD3 R11, R11, -0x8, RZ ;  /* 0xfffffff80b0b7810 */ /* 0x000fe20007ffe0ff */
[----:B------:R-:W-:Y:S02]  /*0340*/  I2F.F16 R4, R4 ;  /* 0x0000000400047306 */ /* 0x000fe40000200c00 */
[----:B------:R-:W-:-:S06]  /*0350*/  IMAD.MOV R9, RZ, RZ, -R8 ;  /* 0x000000ffff097224 */ /* 0x000fcc00078e0a08 */
[----:B------:R-:W0:Y:S02]  /*0360*/  I2F.F16 R11, R11 ;  /* 0x0000000b000b7306 */ /* 0x000e240000200c00 */
[----:B0-----:R-:W-:Y:S02]  /*0370*/  PRMT R11, R4, 0x5410, R11 ;  /* 0x00005410040b7816 */ /* 0x001fe4000000000b */
[----:B------:R-:W-:-:S03]  /*0380*/  LOP3.LUT R4, R0, 0x2, RZ, 0xc0, !PT ;  /* 0x0000000200047812 */ /* 0x000fc600078ec0ff */
[----:B---3--:R-:W-:Y:S02]  /*0390*/  HMUL2 R6, R11, R6.H0_H0 ;  /* 0x200000060b067232 */ /* 0x008fe40000000000 */
[----:B------:R-:W-:-:S03]  /*03a0*/  IMAD.MOV R4, RZ, RZ, -R4 ;  /* 0x000000ffff047224 */ /* 0x000fc600078e0a04 */
[----:B------:R0:W1:Y:S01]  /*03b0*/  SHFL.BFLY PT, R7, R6, 0x1, 0x1f ;  /* 0x0c201f0006077f89 */ /* 0x00006200000e0000 */
[----:B------:R-:W-:Y:S02]  /*03c0*/  LOP3.LUT R8, R6, 0x80008000, R9, 0x78, !PT ;  /* 0x8000800006087812 */ /* 0x000fe400078e7809 */
[----:B------:R-:W-:Y:S02]  /*03d0*/  SHF.R.S32.HI R4, RZ, 0x1f, R4 ;  /* 0x0000001fff047819 */ /* 0x000fe40000011404 */
[----:B0-----:R-:W-:-:S05]  /*03e0*/  LOP3.LUT R6, R0, 0x4, RZ, 0xc0, !PT ;  /* 0x0000000400067812 */ /* 0x001fca00078ec0ff */
[----:B------:R-:W-:Y:S01]  /*03f0*/  IMAD.MOV R6, RZ, RZ, -R6 ;  /* 0x000000ffff067224 */ /* 0x000fe200078e0a06 */
[----:B-1----:R-:W-:-:S07]  /*0400*/  HFMA2.MMA R7, R8, 1, 1, R7 ;  /* 0x3c003c0008077835 */ /* 0x002fce0000000007 */
[----:B------:R0:W1:Y:S03]  /*0410*/  SHFL.BFLY PT, R8, R7, 0x2, 0x1f ;  /* 0x0c401f0007087f89 */ /* 0x00006600000e0000 */
[----:B------:R-:W-:Y:S02]  /*0420*/  LOP3.LUT R9, R7, 0x80008000, R4, 0x78, !PT ;  /* 0x8000800007097812 */ /* 0x000fe400078e7804 */
[----:B0-----:R-:W-:-:S05]  /*0430*/  LOP3.LUT R7, R0, 0x8, RZ, 0xc0, !PT ;  /* 0x0000000800077812 */ /* 0x001fca00078ec0ff */
[----:B------:R-:W-:-:S05]  /*0440*/  IMAD.MOV R7, RZ, RZ, -R7 ;  /* 0x000000ffff077224 */ /* 0x000fca00078e0a07 */
[----:B------:R-:W-:Y:S01]  /*0450*/  SHF.R.S32.HI R7, RZ, 0x1f, R7 ;  /* 0x0000001fff077819 */ /* 0x000fe20000011407 */
[----:B-1----:R-:W-:Y:S01]  /*0460*/  HADD2 R8, R9, R8 ;  /* 0x0000000809087230 */ /* 0x002fe20000000000 */
[----:B------:R-:W-:-:S04]  /*0470*/  SHF.R.S32.HI R9, RZ, 0x1f, R6 ;  /* 0x0000001fff097819 */ /* 0x000fc80000011406 */
[----:B------:R0:W1:Y:S01]  /*0480*/  SHFL.BFLY PT, R4, R8, 0x4, 0x1f ;  /* 0x0c801f0008047f89 */ /* 0x00006200000e0000 */
[----:B------:R-:W-:Y:S02]  /*0490*/  LOP3.LUT R9, R8, 0x80008000, R9, 0x78, !PT ;  /* 0x8000800008097812 */ /* 0x000fe400078e7809 */
[----:B0-----:R-:W-:-:S05]  /*04a0*/  LOP3.LUT R8, R0, 0x10, RZ, 0xc0, !PT ;  /* 0x0000001000087812 */ /* 0x001fca00078ec0ff */
[----:B------:R-:W-:Y:S01]  /*04b0*/  IMAD.MOV R8, RZ, RZ, -R8 ;  /* 0x000000ffff087224 */ /* 0x000fe200078e0a08 */
[----:B-1----:R-:W-:-:S04]  /*04c0*/  HFMA2.MMA R4, R9, 1, 1, R4 ;  /* 0x3c003c0009047835 */ /* 0x002fc80000000004 */
[----:B------:R-:W-:-:S03]  /*04d0*/  SHF.R.S32.HI R9, RZ, 0x1f, R8 ;  /* 0x0000001fff097819 */ /* 0x000fc60000011408 */
[----:B------:R-:W0:Y:S03]  /*04e0*/  SHFL.BFLY PT, R6, R4, 0x8, 0x1f ;  /* 0x0d001f0004067f89 */ /* 0x000e2600000e0000 */
[----:B------:R-:W-:-:S05]  /*04f0*/  LOP3.LUT R7, R4, 0x80008000, R7, 0x78, !PT ;  /* 0x8000800004077812 */ /* 0x000fca00078e7807 */
[----:B0-----:R-:W-:-:S05]  /*0500*/  HADD2 R6, R7, R6 ;  /* 0x0000000607067230 */ /* 0x001fca0000000000 */
[----:B------:R-:W0:Y:S01]  /*0510*/  SHFL.BFLY PT, R7, R6, 0x10, 0x1f ;  /* 0x0e001f0006077f89 */ /* 0x000e2200000e0000 */
[----:B------:R-:W-:-:S06]  /*0520*/  LOP3.LUT R8, R6, 0x80008000, R9, 0x78, !PT ;  /* 0x8000800006087812 */ /* 0x000fcc00078e7809 */
[----:B0-----:R-:W-:-:S10]  /*0530*/  HFMA2.MMA R7, R8, 1, 1, R7 ;  /* 0x3c003c0008077835 */ /* 0x001fd40000000007 */
[----:B------:R-:W-:-:S05]  /*0540*/  HMUL2 R7, R7, 0.03125, 0.03125 ;  /* 0x2800280007077832 */ /* 0x000fca0000000000 */
[----:B------:R-:W-:Y:S01]  /*0550*/  STG.E.STRONG.GPU [R2.64], R7 ;  /* 0x0000000702007986 */ /* 0x000fe2000c10f904 */
[----:B------:R-:W-:Y:S05]  /*0560*/  EXIT ;  /* 0x000000000000794d */ /* 0x000fea0003800000 */
.L_x_14:
[C---:B------:R-:W-:Y:S02]  /*0570*/  IADD3 R8, P0, R5.reuse, R8, RZ ;  /* 0x0000000805087210 */ /* 0x040fe40007f1e0ff */
[----:B0-----:R-:W-:Y:S02]  /*0580*/  LEA.HI R4, R0, R0, RZ, 0x1 ;  /* 0x0000000000047211 */ /* 0x001fe400078f08ff */
[----:B------:R-:W-:Y:S02]  /*0590*/  LEA.HI.X.SX32 R9, R5, R9, 0x1, P0 ;  /* 0x0000000905097211 */ /* 0x000fe400000f0eff */
[----:B------:R-:W-:-:S05]  /*05a0*/  SHF.R.S32.HI R11, RZ, 0x1, R4 ;  /* 0x00000001ff0b7819 */ /* 0x000fca0000011404 */
[----:B------:R-:W-:-:S06]  /*05b0*/  IMAD.WIDE R8, R11, 0x4, R8 ;  /* 0x000000040b087825 */ /* 0x000fcc00078e0208 */
[----:B------:R-:W2:Y:S01]  /*05c0*/  LDG.E.CONSTANT R8, [R8.64] ;  /* 0x0000000408087981 */ /* 0x000ea2000c1e9900 */
[----:B------:R-:W-:Y:S02]  /*05d0*/  SHF.R.S32.HI R11, RZ, 0x1f, R0 ;  /* 0x0000001fff0b7819 */ /* 0x000fe40000011400 */
        /* <DEDUP_REMOVED lines=23> */
[----:B0-----:R-:W-:-:S05]  /*0750*/  PRMT R4, R4, 0x5410, R11 ;  /* 0x0000541004047816 */ /* 0x001fca000000000b */
[----:B---3--:R-:W-:Y:S01]  /*0760*/  HMUL2 R6, R4, R7.H0_H0 ;  /* 0x2000000704067232 */ /* 0x008fe20000000000 */
[----:B------:R-:W-:-:S04]  /*0770*/  LOP3.LUT R4, R0, 0x2, RZ, 0xc0, !PT ;  /* 0x0000000200047812 */ /* 0x000fc800078ec0ff */
[----:B------:R0:W1:Y:S01]  /*0780*/  SHFL.BFLY PT, R7, R6, 0x1, 0x1f ;  /* 0x0c201f0006077f89 */ /* 0x00006200000e0000 */
[----:B------:R-:W-:Y:S01]  /*0790*/  LOP3.LUT R8, R6, 0x80008000, R9, 0x78, !PT ;  /* 0x8000800006087812 */ /* 0x000fe200078e7809 */
[----:B------:R-:W-:-:S05]  /*07a0*/  IMAD.MOV R4, RZ, RZ, -R4 ;  /* 0x000000ffff047224 */ /* 0x000fca00078e0a04 */
[----:B------:R-:W-:Y:S02]  /*07b0*/  SHF.R.S32.HI R4, RZ, 0x1f, R4 ;  /* 0x0000001fff047819 */ /* 0x000fe40000011404 */
[----:B0-----:R-:W-:-:S05]  /*07c0*/  LOP3.LUT R6, R0, 0x4, RZ, 0xc0, !PT ;  /* 0x0000000400067812 */ /* 0x001fca00078ec0ff */
[----:B------:R-:W-:Y:S01]  /*07d0*/  IMAD.MOV R6, RZ, RZ, -R6 ;  /* 0x000000ffff067224 */ /* 0x000fe200078e0a06 */
[----:B-1----:R-:W-:-:S05]  /*07e0*/  HADD2 R7, R8, R7 ;  /* 0x0000000708077230 */ /* 0x002fca0000000000 */
[----:B------:R0:W1:Y:S01]  /*07f0*/  SHFL.BFLY PT, R8, R7, 0x2, 0x1f ;  /* 0x0c401f0007087f89 */ /* 0x00006200000e0000 */
[----:B------:R-:W-:Y:S02]  /*0800*/  LOP3.LUT R9, R7, 0x80008000, R4, 0x78, !PT ;  /* 0x8000800007097812 */ /* 0x000fe400078e7804 */
[----:B0-----:R-:W-:-:S05]  /*0810*/  LOP3.LUT R7, R0, 0x8, RZ, 0xc0, !PT ;  /* 0x0000000800077812 */ /* 0x001fca00078ec0ff */
[----:B------:R-:W-:-:S05]  /*0820*/  IMAD.MOV R7, RZ, RZ, -R7 ;  /* 0x000000ffff077224 */ /* 0x000fca00078e0a07 */
[----:B------:R-:W-:Y:S01]  /*0830*/  SHF.R.S32.HI R7, RZ, 0x1f, R7 ;  /* 0x0000001fff077819 */ /* 0x000fe20000011407 */
[----:B-1----:R-:W-:Y:S01]  /*0840*/  HFMA2.MMA R8, R9, 1, 1, R8 ;  /* 0x3c003c0009087835 */ /* 0x002fe20000000008 */
[----:B------:R-:W-:-:S06]  /*0850*/  SHF.R.S32.HI R9, RZ, 0x1f, R6 ;  /* 0x0000001fff097819 */ /* 0x000fcc0000011406 */
[----:B------:R0:W1:Y:S03]  /*0860*/  SHFL.BFLY PT, R4, R8, 0x4, 0x1f ;  /* 0x0c801f0008047f89 */ /* 0x00006600000e0000 */
[----:B------:R-:W-:Y:S02]  /*0870*/  LOP3.LUT R9, R8, 0x80008000, R9, 0x78, !PT ;  /* 0x8000800008097812 */ /* 0x000fe400078e7809 */
[----:B0-----:R-:W-:-:S05]  /*0880*/  LOP3.LUT R8, R0, 0x10, RZ, 0xc0, !PT ;  /* 0x0000001000087812 */ /* 0x001fca00078ec0ff */
[----:B------:R-:W-:Y:S01]  /*0890*/  IMAD.MOV R8, RZ, RZ, -R8 ;  /* 0x000000ffff087224 */ /* 0x000fe200078e0a08 */
[----:B-1----:R-:W-:-:S04]  /*08a0*/  HADD2 R4, R9, R4 ;  /* 0x0000000409047230 */ /* 0x002fc80000000000 */
[----:B------:R-:W-:Y:S01]  /*08b0*/  SHF.R.S32.HI R9, RZ, 0x1f, R8 ;  /* 0x0000001fff097819 */ /* 0x000fe20000011408 */
[----:B------:R-:W0:Y:S01]  /*08c0*/  SHFL.BFLY PT, R6, R4, 0x8, 0x1f ;  /* 0x0d001f0004067f89 */ /* 0x000e2200000e0000 */
[----:B------:R-:W-:-:S06]  /*08d0*/  LOP3.LUT R7, R4, 0x80008000, R7, 0x78, !PT ;  /* 0x8000800004077812 */ /* 0x000fcc00078e7807 */
[----:B0-----:R-:W-:-:S07]  /*08e0*/  HFMA2.MMA R6, R7, 1, 1, R6 ;  /* 0x3c003c0007067835 */ /* 0x001fce0000000006 */
[----:B------:R-:W0:Y:S03]  /*08f0*/  SHFL.BFLY PT, R7, R6, 0x10, 0x1f ;  /* 0x0e001f0006077f89 */ /* 0x000e2600000e0000 */
[----:B------:R-:W-:-:S05]  /*0900*/  LOP3.LUT R8, R6, 0x80008000, R9, 0x78, !PT ;  /* 0x8000800006087812 */ /* 0x000fca00078e7809 */
[----:B0-----:R-:W-:-:S04]  /*0910*/  HADD2 R7, R8, R7 ;  /* 0x0000000708077230 */ /* 0x001fc80000000000 */
[----:B------:R-:W-:-:S05]  /*0920*/  HMUL2 R7, R7, 0.03125, 0.03125 ;  /* 0x2800280007077832 */ /* 0x000fca0000000000 */
[----:B------:R-:W-:Y:S01]  /*0930*/  STG.E.STRONG.GPU [R2.64], R7 ;  /* 0x0000000702007986 */ /* 0x000fe2000c10f904 */
[----:B------:R-:W-:Y:S05]  /*0940*/  EXIT ;  /* 0x000000000000794d */ /* 0x000fea0003800000 */
.L_x_15:
        /* <DEDUP_REMOVED lines=11> */
.L_x_76:


//--------------------- .text._Z19q_to_fp16_kv_kernelILi4ELi4EEvPKhPK6__halfPS2_S1_S4_S5_iii --------------------------
	.section	.text._Z19q_to_fp16_kv_kernelILi4ELi4EEvPKhPK6__halfPS2_S1_S4_S5_iii,"ax",@progbits
	.sectioninfo	@"SHI_REGISTERS=15"
	.align	128
        .global         _Z19q_to_fp16_kv_kernelILi4ELi4EEvPKhPK6__halfPS2_S1_S4_S5_iii
        .type           _Z19q_to_fp16_kv_kernelILi4ELi4EEvPKhPK6__halfPS2_S1_S4_S5_iii,@function
        .size           _Z19q_to_fp16_kv_kernelILi4ELi4EEvPKhPK6__halfPS2_S1_S4_S5_iii,(.L_x_77 - _Z19q_to_fp16_kv_kernelILi4ELi4EEvPKhPK6__halfPS2_S1_S4_S5_iii)
        .other          _Z19q_to_fp16_kv_kernelILi4ELi4EEvPKhPK6__halfPS2_S1_S4_S5_iii,@"STO_CUDA_ENTRY STV_DEFAULT"
_Z19q_to_fp16_kv_kernelILi4ELi4EEvPKhPK6__halfPS2_S1_S4_S5_iii:
.text._Z19q_to_fp16_kv_kernelILi4ELi4EEvPKhPK6__halfPS2_S1_S4_S5_iii:
[----:B------:R-:W-:Y:S02]  /*0000*/  IMAD.MOV.U32 R1, RZ, RZ, c[0x0][0x28] ;  /* 0x00000a00ff017624 */ /* 0x000fe400078e00ff */
[----:B------:R-:W0:Y:S01]  /*0010*/  S2R R4, SR_CTAID.X ;  /* 0x0000000000047919 */ /* 0x000e220000002500 */
[----:B------:R-:W-:Y:S01]  /*0020*/  IMAD.MOV.U32 R10, RZ, RZ, c[0x0][0x178] ;  /* 0x00005e00ff0a7624 */ /* 0x000fe200078e00ff */
[----:B------:R-:W-:Y:S01]  /*0030*/  ULDC.64 UR4, c[0x0][0x118] ;  /* 0x0000460000047ab9 */ /* 0x000fe20000000a00 */
[----:B------:R-:W-:Y:S01]  /*0040*/  IMAD.MOV.U32 R6, RZ, RZ, c[0x0][0x180] ;  /* 0x00006000ff067624 */ /* 0x000fe200078e00ff */
[----:B------:R-:W1:Y:S01]  /*0050*/  S2R R3, SR_CTAID.Y ;  /* 0x0000000000037919 */ /* 0x000e620000002600 */
[----:B------:R-:W-:Y:S02]  /*0060*/  IMAD.MOV.U32 R7, RZ, RZ, c[0x0][0x184] ;  /* 0x00006100ff077624 */ /* 0x000fe400078e00ff */
[----:B------:R-:W-:Y:S01]  /*0070*/  IMAD.MOV.U32 R12, RZ, RZ, c[0x0][0x17c] ;  /* 0x00005f00ff0c7624 */ /* 0x000fe200078e00ff */
[----:B------:R-:W2:Y:S04]  /*0080*/  S2R R0, SR_TID.X ;  /* 0x0000000000007919 */ /* 0x000ea80000002100 */
[----:B------:R-:W3:Y:S01]  /*0090*/  S2R R2, SR_CTAID.Z ;  /* 0x0000000000027919 */ /* 0x000ee20000002700 */
[----:B0-----:R-:W-:-:S05]  /*00a0*/  LEA R4, R4, c[0x0][0x194], 0x9 ;  /* 0x0000650004047a11 */ /* 0x001fca00078e48ff */
[----:B-1----:R-:W-:Y:S01]  /*00b0*/  IMAD R4, R3, c[0x0][0x198], R4 ;  /* 0x0000660003047a24 */ /* 0x002fe200078e0204 */
[----:B--2---:R-:W-:-:S04]  /*00c0*/  SHF.R.S32.HI R9, RZ, 0x1f, R0 ;  /* 0x0000001fff097819 */ /* 0x004fc80000011400 */
[----:B------:R-:W-:Y:S02]  /*00d0*/  SHF.R.S32.HI R3, RZ, 0x1f, R4 ;  /* 0x0000001fff037819 */ /* 0x000fe40000011404 */
[----:B---3--:R-:W-:Y:S02]  /*00e0*/  LOP3.LUT R2, R2, 0x1, RZ, 0xc0, !PT ;  /* 0x0000000102027812 */ /* 0x008fe400078ec0ff */
[----:B------:R-:W-:Y:S02]  /*00f0*/  LEA.HI R5, R9, R0, RZ, 0x4 ;  /* 0x0000000009057211 */ /* 0x000fe400078f20ff */
[----:B------:R-:W-:Y:S02]  /*0100*/  ISETP.NE.U32.AND P0, PT, R2, 0x1, PT ;  /* 0x000000010200780c */ /* 0x000fe40003f05070 */
[----:B------:R-:W-:Y:S02]  /*0110*/  LEA.HI R2, R4, R4, RZ, 0x1 ;  /* 0x0000000404027211 */ /* 0x000fe400078f08ff */
[----:B------:R-:W-:-:S02]  /*0120*/  SHF.R.S32.HI R8, RZ, 0x4, R5 ;  /* 0x00000004ff087819 */ /* 0x000fc40000011405 */
[----:B------:R-:W-:Y:S02]  /*0130*/  LEA.HI R5, R3, R4, RZ, 0x5 ;  /* 0x0000000403057211 */ /* 0x000fe400078f28ff */
[----:B------:R-:W-:Y:S02]  /*0140*/  SEL R10, R10, c[0x0][0x160], !P0 ;  /* 0x000058000a0a7a07 */ /* 0x000fe40004000000 */
[----:B------:R-:W-:Y:S02]  /*0150*/  SHF.R.S32.HI R3, RZ, 0x1, R2 ;  /* 0x00000001ff037819 */ /* 0x000fe40000011402 */
[----:B------:R-:W-:Y:S02]  /*0160*/  SEL R6, R6, c[0x0][0x168], !P0 ;  /* 0x00005a0006067a07 */ /* 0x000fe40004000000 */
[----:B------:R-:W-:Y:S02]  /*0170*/  SEL R7, R7, c[0x0][0x16c], !P0 ;  /* 0x00005b0007077a07 */ /* 0x000fe40004000000 */
[----:B------:R-:W-:-:S02]  /*0180*/  LEA.HI.SX32 R5, R5, R8, 0x1b ;  /* 0x0000000805057211 */ /* 0x000fc400078fdaff */
[----:B------:R-:W-:Y:S02]  /*0190*/  IADD3 R2, P1, R3, R10, RZ ;  /* 0x0000000a03027210 */ /* 0x000fe40007f3e0ff */
[----:B------:R-:W-:Y:S01]  /*01a0*/  LEA.HI R10, R9, R0, RZ, 0x2 ;  /* 0x00000000090a7211 */ /* 0x000fe200078f10ff */
[----:B------:R-:W-:Y:S01]  /*01b0*/  IMAD.WIDE R8, R5, 0x2, R6 ;  /* 0x0000000205087825 */ /* 0x000fe200078e0206 */
[----:B------:R-:W-:Y:S02]  /*01c0*/  SEL R12, R12, c[0x0][0x164], !P0 ;  /* 0x000059000c0c7a07 */ /* 0x000fe40004000000 */
[----:B------:R-:W-:Y:S01]  /*01d0*/  LOP3.LUT R5, R10, 0x1ffffffc, RZ, 0xc0, !PT ;  /* 0x1ffffffc0a057812 */ /* 0x000fe200078ec0ff */
[----:B------:R-:W-:Y:S01]  /*01e0*/  IMAD.MOV.U32 R6, RZ, RZ, c[0x0][0x188] ;  /* 0x00006200ff067624 */ /* 0x000fe200078e00ff */
[----:B------:R-:W-:Y:S01]  /*01f0*/  SHF.R.S32.HI R11, RZ, 0x2, R10 ;  /* 0x00000002ff0b7819 */ /* 0x000fe2000001140a */
[----:B------:R-:W-:Y:S01]  /*0200*/  IMAD.MOV.U32 R7, RZ, RZ, c[0x0][0x18c] ;  /* 0x00006300ff077624 */ /* 0x000fe200078e00ff */
[----:B------:R-:W-:Y:S01]  /*0210*/  LEA.HI.X.SX32 R3, R3, R12, 0x1, P1 ;  /* 0x0000000c03037211 */ /* 0x000fe200008f0eff */
[----:B------:R-:W-:Y:S01]  /*0220*/  IMAD.IADD R10, R0, 0x1, -R5 ;  /* 0x00000001000a7824 */ /* 0x000fe200078e0a05 */
[----:B------:R-:W-:Y:S01]  /*0230*/  SEL R6, R6, c[0x0][0x170], !P0 ;  /* 0x00005c0006067a07 */ /* 0x000fe20004000000 */
[----:B------:R0:W5:Y:S01]  /*0240*/  LDG.E.U16.CONSTANT R5, [R8.64] ;  /* 0x0000000408057981 */ /* 0x000162000c1e9500 */
[----:B------:R-:W-:Y:S01]  /*0250*/  SEL R7, R7, c[0x0][0x174], !P0 ;  /* 0x00005d0007077a07 */ /* 0x000fe20004000000 */
[----:B------:R-:W-:-:S02]  /*0260*/  IMAD.SHL.U32 R10, R10, 0x8, RZ ;  /* 0x000000080a0a7824 */ /* 0x000fc400078e00ff */
[----:B------:R-:W-:-:S03]  /*0270*/  IMAD.WIDE R2, R11, 0x4, R2 ;  /* 0x000000040b027825 */ /* 0x000fc600078e0202 */
[----:B------:R-:W-:Y:S01]  /*0280*/  IADD3 R11, R10, 0x4, RZ ;  /* 0x000000040a0b7810 */ /* 0x000fe20007ffe0ff */
[----:B------:R-:W-:Y:S05]  /*0290*/  @P0 BRA `(.L_x_16) ;  /* 0x000002d000000947 */ /* 0x000fea0003800000 */
[----:B------:R1:W2:Y:S02]  /*02a0*/  LDG.E.CONSTANT R2, [R2.64] ;  /* 0x0000000402027981 */ /* 0x0002a4000c1e9900 */
[----:B-1----:R-:W-:-:S05]  /*02b0*/  LOP3.LUT R3, R0, 0x1, RZ, 0xc0, !PT ;  /* 0x0000000100037812 */ /* 0x002fca00078ec0ff */
[----:B0-----:R-:W-:Y:S01]  /*02c0*/  IMAD.MOV R8, RZ, RZ, -R3 ;  /* 0x000000ffff087224 */ /* 0x001fe200078e0a03 */
[--C-:B--2---:R-:W-:Y:S02]  /*02d0*/  SHF.R.U32.HI R10, RZ, R10, R2.reuse ;  /* 0x0000000aff0a7219 */ /* 0x104fe40000011602 */
[----:B------:R-:W-:Y:S02]  /*02e0*/  SHF.R.U32.HI R11, RZ, R11, R2 ;  /* 0x0000000bff0b7219 */ /* 0x000fe40000011602 */
[----:B------:R-:W-:Y:S02]  /*02f0*/  LOP3.LUT R10, R10, 0xf, RZ, 0xc0, !PT ;  /* 0x0000000f0a0a7812 */ /* 0x000fe400078ec0ff */
[----:B------:R-:W-:Y:S02]  /*0300*/  LOP3.LUT R11, R11, 0xf, RZ, 0xc0, !PT ;  /* 0x0000000f0b0b7812 */ /* 0x000fe400078ec0ff */
[----:B------:R-:W-:Y:S02]  /*0310*/  IADD3 R10, R10, -0x8, RZ ;  /* 0xfffffff80a0a7810 */ /* 0x000fe40007ffe0ff */
[----:B------:R-:W-:-:S04]  /*0320*/  IADD3 R11, R11, -0x8, RZ ;  /* 0xfffffff80b0b7810 */ /* 0x000fc80007ffe0ff */
[----:B------:R-:W-:Y:S08]  /*0330*/  I2F.F16 R10, R10 ;  /* 0x0000000a000a7306 */ /* 0x000ff00000200c00 */
        /* <DEDUP_REMOVED lines=20> */
[----:B------:R0:W1:Y:S04]  /*0480*/  SHFL.BFLY PT, R2, R5, 0x8, 0x1f ;  /* 0x0d001f0005027f89 */ /* 0x00006800000e0000 */
[----:B------:R-:W-:-:S04]  /*0490*/  SHF.R.S32.HI R8, RZ, 0x1f, R8 ;  /* 0x0000001fff087819 */ /* 0x000fc80000011408 */
[----:B------:R-:W-:Y:S01]  /*04a0*/  LOP3.LUT R9, R5, 0x80008000, R8, 0x78, !PT ;  /* 0x8000800005097812 */ /* 0x000fe200078e7808 */
[----:B0-----:R-:W-:Y:S01]  /*04b0*/  IMAD.WIDE R4, R4, 0x2, R6 ;  /* 0x0000000204047825 */ /* 0x001fe200078e0206 */
[----:B------:R-:W-:-:S05]  /*04c0*/  LOP3.LUT R8, R0, 0x10, RZ, 0xc0, !PT ;  /* 0x0000001000087812 */ /* 0x000fca00078ec0ff */
[----:B------:R-:W-:Y:S02]  /*04d0*/  IMAD.MOV R8, RZ, RZ, -R8 ;  /* 0x000000ffff087224 */ /* 0x000fe400078e0a08 */
[----:B------:R-:W-:Y:S01]  /*04e0*/  IMAD.WIDE R4, R0, 0x4, R4 ;  /* 0x0000000400047825 */ /* 0x000fe200078e0204 */
[----:B-1----:R-:W-:Y:S02]  /*04f0*/  HADD2 R2, R9, R2 ;  /* 0x0000000209027230 */ /* 0x002fe40000000000 */
[----:B------:R-:W-:-:S03]  /*0500*/  SHF.R.S32.HI R9, RZ, 0x1f, R8 ;  /* 0x0000001fff097819 */ /* 0x000fc60000011408 */
[----:B------:R-:W0:Y:S01]  /*0510*/  SHFL.BFLY PT, R3, R2, 0x10, 0x1f ;  /* 0x0e001f0002037f89 */ /* 0x000e2200000e0000 */
[----:B------:R-:W-:-:S06]  /*0520*/  LOP3.LUT R8, R2, 0x80008000, R9, 0x78, !PT ;  /* 0x8000800002087812 */ /* 0x000fcc00078e7809 */
[----:B0-----:R-:W-:-:S10]  /*0530*/  HFMA2.MMA R3, R8, 1, 1, R3 ;  /* 0x3c003c0008037835 */ /* 0x001fd40000000003 */
[----:B------:R-:W-:-:S05]  /*0540*/  HMUL2 R3, R3, 0.03125, 0.03125 ;  /* 0x2800280003037832 */ /* 0x000fca0000000000 */
[----:B------:R-:W-:Y:S01]  /*0550*/  STG.E.STRONG.GPU [R4.64], R3 ;  /* 0x0000000304007986 */ /* 0x000fe2000c10f904 */
[----:B------:R-:W-:Y:S05]  /*0560*/  EXIT ;  /* 0x000000000000794d */ /* 0x000fea0003800000 */
.L_x_16:
        /* <DEDUP_REMOVED lines=18> */
[----:B0-----:R-:W-:-:S05]  /*0690*/  HADD2 R2, R3, R2 ;  /* 0x0000000203027230 */ /* 0x001fca0000000000 */
[----:B------:R-:W0:Y:S01]  /*06a0*/  SHFL.BFLY PT, R3, R2, 0x2, 0x1f ;  /* 0x0c401f0002037f89 */ /* 0x000e2200000e0000 */
[----:B------:R-:W-:-:S06]  /*06b0*/  LOP3.LUT R8, R2, 0x80008000, R9, 0x78, !PT ;  /* 0x8000800002087812 */ /* 0x000fcc00078e7809 */
[----:B0-----:R-:W-:Y:S01]  /*06c0*/  HFMA2.MMA R3, R8, 1, 1, R3 ;  /* 0x3c003c0008037835 */ /* 0x001fe20000000003 */
[----:B------:R-:W-:-:S05]  /*06d0*/  LOP3.LUT R8, R0, 0x4, RZ, 0xc0, !PT ;  /* 0x0000000400087812 */ /* 0x000fca00078ec0ff */
[----:B------:R-:W-:Y:S01]  /*06e0*/  IMAD.MOV R8, RZ, RZ, -R8 ;  /* 0x000000ffff087224 */ /* 0x000fe200078e0a08 */
[----:B------:R-:W0:Y:S04]  /*06f0*/  SHFL.BFLY PT, R5, R3, 0x4, 0x1f ;  /* 0x0c801f0003057f89 */ /* 0x000e2800000e0000 */
[----:B------:R-:W-:-:S04]  /*0700*/  SHF.R.S32.HI R8, RZ, 0x1f, R8 ;  /* 0x0000001fff087819 */ /* 0x000fc80000011408 */
[----:B------:R-:W-:-:S05]  /*0710*/  LOP3.LUT R8, R3, 0x80008000, R8, 0x78, !PT ;  /* 0x8000800003087812 */ /* 0x000fca00078e7808 */
[----:B0-----:R-:W-:Y:S01]  /*0720*/  HADD2 R5, R8, R5 ;  /* 0x0000000508057230 */ /* 0x001fe20000000000 */
[----:B------:R-:W-:-:S04]  /*0730*/  LOP3.LUT R8, R0, 0x8, RZ, 0xc0, !PT ;  /* 0x0000000800087812 */ /* 0x000fc800078ec0ff */
[----:B------:R0:W1:Y:S01]  /*0740*/  SHFL.BFLY PT, R2, R5, 0x8, 0x1f ;  /* 0x0d001f0005027f89 */ /* 0x00006200000e0000 */
[----:B------:R-:W-:-:S05]  /*0750*/  IMAD.MOV R8, RZ, RZ, -R8 ;  /* 0x000000ffff087224 */ /* 0x000fca00078e0a08 */
[----:B------:R-:W-:-:S04]  /*0760*/  SHF.R.S32.HI R8, RZ, 0x1f, R8 ;  /* 0x0000001fff087819 */ /* 0x000fc80000011408 */
[----:B------:R-:W-:Y:S01]  /*0770*/  LOP3.LUT R9, R5, 0x80008000, R8, 0x78, !PT ;  /* 0x8000800005097812 */ /* 0x000fe200078e7808 */
[----:B0-----:R-:W-:Y:S01]  /*0780*/  IMAD.WIDE R4, R4, 0x2, R6 ;  /* 0x0000000204047825 */ /* 0x001fe200078e0206 */
[----:B------:R-:W-:-:S05]  /*0790*/  LOP3.LUT R8, R0, 0x10, RZ, 0xc0, !PT ;  /* 0x0000001000087812 */ /* 0x000fca00078ec0ff */
[----:B------:R-:W-:Y:S02]  /*07a0*/  IMAD.MOV R8, RZ, RZ, -R8 ;  /* 0x000000ffff087224 */ /* 0x000fe400078e0a08 */
[----:B------:R-:W-:Y:S01]  /*07b0*/  IMAD.WIDE R4, R0, 0x4, R4 ;  /* 0x0000000400047825 */ /* 0x000fe200078e0204 */
[----:B-1----:R-:W-:Y:S02]  /*07c0*/  HFMA2.MMA R2, R9, 1, 1, R2 ;  /* 0x3c003c0009027835 */ /* 0x002fe40000000002 */
[----:B------:R-:W-:-:S05]  /*07d0*/  SHF.R.S32.HI R9, RZ, 0x1f, R8 ;  /* 0x0000001fff097819 */ /* 0x000fca0000011408 */
[----:B------:R-:W0:Y:S03]  /*07e0*/  SHFL.BFLY PT, R3, R2, 0x10, 0x1f ;  /* 0x0e001f0002037f89 */ /* 0x000e2600000e0000 */
[----:B------:R-:W-:-:S05]  /*07f0*/  LOP3.LUT R8, R2, 0x80008000, R9, 0x78, !PT ;  /* 0x8000800002087812 */ /* 0x000fca00078e7809 */
[----:B0-----:R-:W-:-:S04]  /*0800*/  HADD2 R3, R8, R3 ;  /* 0x0000000308037230 */ /* 0x001fc80000000000 */
[----:B------:R-:W-:-:S05]  /*0810*/  HMUL2 R3, R3, 0.03125, 0.03125 ;  /* 0x2800280003037832 */ /* 0x000fca0000000000 */
[----:B------:R-:W-:Y:S01]  /*0820*/  STG.E.STRONG.GPU [R4.64], R3 ;  /* 0x0000000304007986 */ /* 0x000fe2000c10f904 */
[----:B------:R-:W-:Y:S05]  /*0830*/  EXIT ;  /* 0x000000000000794d */ /* 0x000fea0003800000 */
.L_x_17:
        /* <DEDUP_REMOVED lines=12> */
.L_x_77:


//--------------------- .text._Z25q_to_fp16_kv_paged_kernelILi8ELi8EEvPKhPK6__halfPS2_S1_S4_S5_PKiS7_iii --------------------------
	.section	.text._Z25q_to_fp16_kv_paged_kernelILi8ELi8EEvPKhPK6__halfPS2_S1_S4_S5_PKiS7_iii,"ax",@progbits
	.sectioninfo	@"SHI_REGISTERS=27"
	.align	128
        .global         _Z25q_to_fp16_kv_paged_kernelILi8ELi8EEvPKhPK6__halfPS2_S1_S4_S5_PKiS7_iii
        .type           _Z25q_to_fp16_kv_paged_kernelILi8ELi8EEvPKhPK6__halfPS2_S1_S4_S5_PKiS7_iii,@function
        .size           _Z25q_to_fp16_kv_paged_kernelILi8ELi8EEvPKhPK6__halfPS2_S1_S4_S5_PKiS7_iii,(.L_x_78 - _Z25q_to_fp16_kv_paged_kernelILi8ELi8EEvPKhPK6__halfPS2_S1_S4_S5_PKiS7_iii)
        .other          _Z25q_to_fp16_kv_paged_kernelILi8ELi8EEvPKhPK6__halfPS2_S1_S4_S5_PKiS7_iii,@"STO_CUDA_ENTRY STV_DEFAULT"
_Z25q_to_fp16_kv_paged_kernelILi8ELi8EEvPKhPK6__halfPS2_S1_S4_S5_PKiS7_iii:
.text._Z25q_to_fp16_kv_paged_kernelILi8ELi8EEvPKhPK6__halfPS2_S1_S4_S5_PKiS7_iii:
[----:B------:R-:W-:Y:S02]  /*0000*/  IMAD.MOV.U32 R1, RZ, RZ, c[0x0][0x28] ;  /* 0x00000a00ff017624 */ /* 0x000fe400078e00ff */
[----:B------:R-:W0:Y:S01]  /*0010*/  S2R R6, SR_CTAID.Z ;  /* 0x0000000000067919 */ /* 0x000e220000002700 */
[----:B------:R-:W-:Y:S01]  /*0020*/  IMAD.MOV.U32 R3, RZ, RZ, 0x4 ;  /* 0x00000004ff037424 */ /* 0x000fe200078e00ff */
[----:B------:R-:W-:Y:S01]  /*0030*/  ULDC.64 UR4, c[0x0][0x118] ;  /* 0x0000460000047ab9 */ /* 0x000fe20000000a00 */
[----:B0-----:R-:W-:-:S05]  /*0040*/  SHF.R.U32.HI R0, RZ, 0x1, R6 ;  /* 0x00000001ff007819 */ /* 0x001fca0000011606 */
[----:B------:R-:W-:-:S06]  /*0050*/  IMAD.WIDE.U32 R4, R0, R3, c[0x0][0x190] ;  /* 0x0000640000047625 */ /* 0x000fcc00078e0003 */
[----:B------:R-:W2:Y:S04]  /*0060*/  LDG.E.CONSTANT R4, [R4.64] ;  /* 0x0000000404047981 */ /* 0x000ea8000c1e9900 */
[----:B------:R-:W0:Y:S02]  /*0070*/  S2R R7, SR_CTAID.X ;  /* 0x0000000000077919 */ /* 0x000e240000002500 */
[----:B0-----:R-:W-:-:S04]  /*0080*/  IMAD R2, R0, c[0x0][0x1a0], R7 ;  /* 0x0000680000027a24 */ /* 0x001fc800078e0207 */
[----:B------:R-:W-:Y:S01]  /*0090*/  IMAD.WIDE R2, R2, R3, c[0x0][0x198] ;  /* 0x0000660002027625 */ /* 0x000fe200078e0203 */
[----:B--2---:R-:W-:-:S13]  /*00a0*/  ISETP.NE.AND P0, PT, R4, RZ, PT ;  /* 0x000000ff0400720c */ /* 0x004fda0003f05270 */
[----:B------:R-:W-:Y:S05]  /*00b0*/  @!P0 EXIT ;  /* 0x000000000000894d */ /* 0x000fea0003800000 */
[----:B------:R-:W-:Y:S01]  /*00c0*/  IMAD.MOV.U32 R5, RZ, RZ, c[0x0][0x1a8] ;  /* 0x00006a00ff057624 */ /* 0x000fe200078e00ff */
[----:B------:R0:W5:Y:S01]  /*00d0*/  LDG.E.CONSTANT R3, [R2.64] ;  /* 0x0000000402037981 */ /* 0x000162000c1e9900 */
[----:B------:R-:W-:-:S03]  /*00e0*/  IMAD R0, R7, c[0x0][0x1a4], RZ ;  /* 0x0000690007007a24 */ /* 0x000fc600078e02ff */
[----:B------:R-:W-:Y:S02]  /*00f0*/  ISETP.GT.AND P0, PT, R5, 0x1ff, PT ;  /* 0x000001ff0500780c */ /* 0x000fe40003f04270 */
[----:B------:R-:W-:-:S04]  /*0100*/  IADD3 R5, R0, c[0x0][0x1a4], RZ ;  /* 0x0000690000057a10 */ /* 0x000fc80007ffe0ff */
[----:B------:R-:W-:-:S07]  /*0110*/  IMNMX R5, R4, R5, PT ;  /* 0x0000000504057217 */ /* 0x000fce0003800200 */
[----:B0-----:R-:W-:Y:S05]  /*0120*/  @P0 BRA `(.L_x_18) ;  /* 0x000000c000000947 */ /* 0x001fea0003800000 */
.L_x_19:
[----:B------:R-:W-:-:S05]  /*0130*/  IMAD R2, R0, c[0x0][0x1a8], RZ ;  /* 0x00006a0000027a24 */ /* 0x000fca00078e02ff */
[----:B------:R-:W-:Y:S01]  /*0140*/  LOP3.LUT P0, RZ, R2, 0x1ff, RZ, 0xc0, !PT ;  /* 0x000001ff02ff7812 */ /* 0x000fe2000780c0ff */
[----:B------:R-:W-:Y:S01]  /*0150*/  IMAD.MOV.U32 R2, RZ, RZ, R0 ;  /* 0x000000ffff027224 */ /* 0x000fe200078e0000 */
[----:B------:R-:W-:-:S11]  /*0160*/  IADD3 R0, R0, -0x1, RZ ;  /* 0xffffffff00007810 */ /* 0x000fd60007ffe0ff */
[----:B------:R-:W-:Y:S05]  /*0170*/  @P0 BRA `(.L_x_19) ;  /* 0xffffffb000000947 */ /* 0x000fea000383ffff */
[----:B------:R-:W-:Y:S02]  /*0180*/  IMAD.MOV.U32 R0, RZ, RZ, R2 ;  /* 0x000000ffff007224 */ /* 0x000fe400078e0002 */
.L_x_20:
[----:B------:R-:W-:-:S05]  /*0190*/  IMAD R2, R5, c[0x0][0x1a8], RZ ;  /* 0x00006a0005027a24 */ /* 0x000fca00078e02ff */
[----:B------:R-:W-:Y:S01]  /*01a0*/  LOP3.LUT P0, RZ, R2, 0x1ff, RZ, 0xc0, !PT ;  /* 0x000001ff02ff7812 */ /* 0x000fe2000780c0ff */
[----:B------:R-:W-:Y:S01]  /*01b0*/  IMAD.MOV.U32 R2, RZ, RZ, R5 ;  /* 0x000000ffff027224 */ /* 0x000fe200078e0005 */
[----:B------:R-:W-:-:S11]  /*01c0*/  IADD3 R5, R5, 0x1, RZ ;  /* 0x0000000105057810 */ /* 0x000fd60007ffe0ff */
[----:B------:R-:W-:Y:S05]  /*01d0*/  @P0 BRA `(.L_x_20) ;  /* 0xffffffb000000947 */ /* 0x000fea000383ffff */
[----:B------:R-:W-:-:S04]  /*01e0*/  IMAD.MOV.U32 R5, RZ, RZ, R2 ;  /* 0x000000ffff057224 */ /* 0x000fc800078e0002 */
.L_x_18:
[----:B------:R-:W-:Y:S02]  /*01f0*/  IMAD.IADD R0, R5, 0x1, -R0 ;  /* 0x0000000105007824 */ /* 0x000fe400078e0a00 */
[----:B-----5:R-:W-:-:S03]  /*0200*/  IMAD R5, R3, c[0x0][0x1a4], RZ ;  /* 0x0000690003057a24 */ /* 0x020fc600078e02ff */
[----:B------:R-:W-:Y:S01]  /*0210*/  IMNMX R0, RZ, R0, !PT ;  /* 0x00000000ff007217 */ /* 0x000fe20007800200 */
[----:B------:R-:W-:-:S04]  /*0220*/  IMAD R10, R5, c[0x0][0x1a8], RZ ;  /* 0x00006a00050a7a24 */ /* 0x000fc800078e02ff */
[----:B------:R-:W-:-:S04]  /*0230*/  IMAD.IADD R0, R0, 0x1, R5 ;  /* 0x0000000100007824 */ /* 0x000fc800078e0205 */
[----:B------:R-:W-:-:S05]  /*0240*/  IMAD R11, R0, c[0x0][0x1a8], RZ ;  /* 0x00006a00000b7a24 */ /* 0x000fca00078e02ff */
[----:B------:R-:W-:-:S13]  /*0250*/  ISETP.GE.AND P0, PT, R10, R11, PT ;  /* 0x0000000b0a00720c */ /* 0x000fda0003f06270 */
[----:B------:R-:W-:Y:S05]  /*0260*/  @P0 EXIT ;  /* 0x000000000000094d */ /* 0x000fea0003800000 */
[----:B------:R-:W0:Y:S01]  /*0270*/  S2R R0, SR_CTAID.Y ;  /* 0x0000000000007919 */ /* 0x000e220000002600 */
[----:B------:R-:W-:Y:S01]  /*0280*/  IMAD R3, R3, c[0x0][0x1a8], RZ ;  /* 0x00006a0003037a24 */ /* 0x000fe200078e02ff */
[----:B------:R-:W-:Y:S01]  /*0290*/  LOP3.LUT P0, RZ, R6, 0x1, RZ, 0xc0, !PT ;  /* 0x0000000106ff7812 */ /* 0x000fe2000780c0ff */
[----:B------:R-:W-:Y:S01]  /*02a0*/  IMAD.MOV.U32 R13, RZ, RZ, c[0x0][0x170] ;  /* 0x00005c00ff0d7624 */ /* 0x000fe200078e00ff */
[----:B------:R-:W1:Y:S01]  /*02b0*/  S2R R2, SR_TID.X ;  /* 0x0000000000027919 */ /* 0x000e620000002100 */
[----:B------:R-:W-:Y:S02]  /*02c0*/  IMAD.MOV.U32 R12, RZ, RZ, c[0x0][0x160] ;  /* 0x00005800ff0c7624 */ /* 0x000fe400078e00ff */
[----:B------:R-:W-:Y:S01]  /*02d0*/  IMAD.MOV.U32 R15, RZ, RZ, c[0x0][0x174] ;  /* 0x00005d00ff0f7624 */ /* 0x000fe200078e00ff */
[----:B------:R-:W-:Y:S01]  /*02e0*/  SEL R13, R13, c[0x0][0x188], !P0 ;  /* 0x000062000d0d7a07 */ /* 0x000fe20004000000 */
[----:B------:R-:W-:Y:S02]  /*02f0*/  IMAD.MOV.U32 R14, RZ, RZ, c[0x0][0x164] ;  /* 0x00005900ff0e7624 */ /* 0x000fe400078e00ff */
[----:B------:R-:W-:Y:S01]  /*0300*/  IMAD.MOV.U32 R17, RZ, RZ, c[0x0][0x168] ;  /* 0x00005a00ff117624 */ /* 0x000fe200078e00ff */
[----:B------:R-:W-:Y:S01]  /*0310*/  SEL R15, R15, c[0x0][0x18c], !P0 ;  /* 0x000063000f0f7a07 */ /* 0x000fe20004000000 */
[----:B------:R-:W-:-:S02]  /*0320*/  IMAD.MOV.U32 R18, RZ, RZ, c[0x0][0x16c] ;  /* 0x00005b00ff127624 */ /* 0x000fc400078e00ff */
[----:B0-----:R-:W-:-:S04]  /*0330*/  IMAD.SHL.U32 R0, R0, 0x200, RZ ;  /* 0x0000020000007824 */ /* 0x001fc800078e00ff */
[----:B------:R-:W-:Y:S01]  /*0340*/  IMAD R0, R3, c[0x0][0x1a4], R0 ;  /* 0x0000690003007a24 */ /* 0x000fe200078e0200 */
[C---:B-1----:R-:W-:Y:S02]  /*0350*/  LEA.HI R3, R2.reuse, R2, RZ, 0x1 ;  /* 0x0000000202037211 */ /* 0x042fe400078f08ff */
[C---:B------:R-:W-:Y:S01]  /*0360*/  LOP3.LUT R16, R2.reuse, 0x10, RZ, 0xc0, !PT ;  /* 0x0000001002107812 */ /* 0x040fe200078ec0ff */
[--C-:B------:R-:W-:Y:S01]  /*0370*/  IMAD.MOV.U32 R4, RZ, RZ, R0.reuse ;  /* 0x000000ffff047224 */ /* 0x100fe200078e0000 */
[----:B------:R-:W-:Y:S02]  /*0380*/  SHF.R.S32.HI R5, RZ, 0x1f, R0 ;  /* 0x0000001fff057819 */ /* 0x000fe40000011400 */
[----:B------:R-:W-:Y:S01]  /*0390*/  SHF.R.S32.HI R7, RZ, 0x1, R3 ;  /* 0x00000001ff077819 */ /* 0x000fe20000011403 */
[----:B------:R-:W-:Y:S01]  /*03a0*/  IMAD.MOV R20, RZ, RZ, -R16 ;  /* 0x000000ffff147224 */ /* 0x000fe200078e0a10 */
[----:B------:R-:W-:Y:S01]  /*03b0*/  LOP3.LUT R3, R3, 0xffffffe, RZ, 0xc0, !PT ;  /* 0x0ffffffe03037812 */ /* 0x000fe200078ec0ff */
[----:B------:R-:W-:-:S04]  /*03c0*/  IMAD.WIDE R8, R2, 0x2, R4 ;  /* 0x0000000202087825 */ /* 0x000fc800078e0204 */
[----:B------:R-:W-:Y:S01]  /*03d0*/  IMAD.WIDE R6, R7, 0x4, R4 ;  /* 0x0000000407067825 */ /* 0x000fe200078e0204 */
[----:B------:R-:W-:Y:S02]  /*03e0*/  SEL R5, R12, c[0x0][0x178], !P0 ;  /* 0x00005e000c057a07 */ /* 0x000fe40004000000 */
[----:B------:R-:W-:Y:S02]  /*03f0*/  LEA R4, P1, R8, R13, 0x1 ;  /* 0x0000000d08047211 */ /* 0x000fe400078208ff */
[----:B------:R-:W-:Y:S01]  /*0400*/  SEL R13, R14, c[0x0][0x17c], !P0 ;  /* 0x00005f000e0d7a07 */ /* 0x000fe20004000000 */
[----:B------:R-:W-:Y:S01]  /*0410*/  IMAD.IADD R14, R2, 0x1, -R3 ;  /* 0x00000001020e7824 */ /* 0x000fe200078e0a03 */
[----:B------:R-:W-:Y:S02]  /*0420*/  IADD3 R6, P2, R6, R5, RZ ;  /* 0x0000000506067210 */ /* 0x000fe40007f5e0ff */
[----:B------:R-:W-:Y:S01]  /*0430*/  LEA.HI.X R5, R8, R15, R9, 0x1, P1 ;  /* 0x0000000f08057211 */ /* 0x000fe200008f0c09 */
[----:B------:R-:W-:Y:S01]  /*0440*/  IMAD.SHL.U32 R14, R14, 0x10, RZ ;  /* 0x000000100e0e7824 */ /* 0x000fe200078e00ff */
[----:B------:R-:W-:Y:S01]  /*0450*/  SHF.R.S32.HI R9, RZ, 0x1f, R2 ;  /* 0x0000001fff097819 */ /* 0x000fe20000011402 */
[----:B------:R-:W-:Y:S01]  /*0460*/  IMAD.X R7, R7, 0x1, R13, P2 ;  /* 0x0000000107077824 */ /* 0x000fe200010e060d */
[----:B------:R-:W-:-:S02]  /*0470*/  LOP3.LUT R12, R2, 0x2, RZ, 0xc0, !PT ;  /* 0x00000002020c7812 */ /* 0x000fc400078ec0ff */
[C---:B------:R-:W-:Y:S02]  /*0480*/  LOP3.LUT R13, R2.reuse, 0x4, RZ, 0xc0, !PT ;  /* 0x00000004020d7812 */ /* 0x040fe400078ec0ff */
[C---:B------:R-:W-:Y:S02]  /*0490*/  LOP3.LUT R15, R2.reuse, 0x8, RZ, 0xc0, !PT ;  /* 0x00000008020f7812 */ /* 0x040fe400078ec0ff */
[----:B------:R-:W-:Y:S02]  /*04a0*/  LOP3.LUT R8, R2, 0x1, RZ, 0xc0, !PT ;  /* 0x0000000102087812 */ /* 0x000fe400078ec0ff */
[----:B------:R-:W-:Y:S01]  /*04b0*/  LEA.HI R9, R9, R2, RZ, 0x4 ;  /* 0x0000000209097211 */ /* 0x000fe200078f20ff */
[----:B------:R-:W-:Y:S01]  /*04c0*/  IMAD.MOV R19, RZ, RZ, -R15 ;  /* 0x000000ffff137224 */ /* 0x000fe200078e0a0f */
[----:B------:R-:W-:Y:S01]  /*04d0*/  SEL R2, R17, c[0x0][0x180], !P0 ;  /* 0x0000600011027a07 */ /* 0x000fe20004000000 */
[----:B------:R-:W-:Y:S01]  /*04e0*/  IMAD.MOV R17, RZ, RZ, -R12 ;  /* 0x000000ffff117224 */ /* 0x000fe200078e0a0c */
[----:B------:R-:W-:Y:S01]  /*04f0*/  SEL R3, R18, c[0x0][0x184], !P0 ;  /* 0x0000610012037a07 */ /* 0x000fe20004000000 */
[----:B------:R-:W-:Y:S01]  /*0500*/  IMAD.MOV R18, RZ, RZ, -R13 ;  /* 0x000000ffff127224 */ /* 0x000fe200078e0a0d */
[----:B------:R-:W-:Y:S01]  /*0510*/  SHF.R.S32.HI R12, RZ, 0x4, R9 ;  /* 0x00000004ff0c7819 */ /* 0x000fe20000011409 */
[----:B------:R-:W-:Y:S01]  /*0520*/  IMAD.MOV R8, RZ, RZ, -R8 ;  /* 0x000000ffff087224 */ /* 0x000fe200078e0a08 */
[----:B------:R-:W-:-:S02]  /*0530*/  SHF.R.S32.HI R15, RZ, 0x1f, R17 ;  /* 0x0000001fff0f7819 */ /* 0x000fc40000011411 */
[----:B------:R-:W-:Y:S02]  /*0540*/  SHF.R.S32.HI R16, RZ, 0x1f, R18 ;  /* 0x0000001fff107819 */ /* 0x000fe40000011412 */
[----:B------:R-:W-:Y:S02]  /*0550*/  SHF.R.S32.HI R17, RZ, 0x1f, R19 ;  /* 0x0000001fff117819 */ /* 0x000fe40000011413 */
[----:B------:R-:W-:Y:S02]  /*0560*/  SHF.R.S32.HI R18, RZ, 0x1f, R20 ;  /* 0x0000001fff127819 */ /* 0x000fe40000011414 */
[----:B------:R-:W-:Y:S02]  /*0570*/  LOP3.LUT R13, R8, 0x80008000, RZ, 0xc0, !PT ;  /* 0x80008000080d7812 */ /* 0x000fe400078ec0ff */
[----:B------:R-:W-:Y:S02]  /*0580*/  LOP3.LUT R15, R15, 0x80008000, RZ, 0xc0, !PT ;  /* 0x800080000f0f7812 */ /* 0x000fe400078ec0ff */
[----:B------:R-:W-:-:S02]  /*0590*/  LOP3.LUT R16, R16, 0x80008000, RZ, 0xc0, !PT ;  /* 0x8000800010107812 */ /* 0x000fc400078ec0ff */
[----:B------:R-:W-:Y:S02]  /*05a0*/  LOP3.LUT R17, R17, 0x80008000, RZ, 0xc0, !PT ;  /* 0x8000800011117812 */ /* 0x000fe400078ec0ff */
[----:B------:R-:W-:Y:S02]  /*05b0*/  LOP3.LUT R18, R18, 0x80008000, RZ, 0xc0, !PT ;  /* 0x8000800012127812 */ /* 0x000fe400078ec0ff */
[----:B------:R-:W-:Y:S02]  /*05c0*/  IADD3 R19, R14, 0x8, RZ ;  /* 0x000000080e137810 */ /* 0x000fe40007ffe0ff */
.L_x_23:
[----:B------:R-:W-:Y:S02]  /*05d0*/  ISETP.GE.AND P2, PT, R0, R11, PT ;  /* 0x0000000b0000720c */ /* 0x000fe40003f46270 */
[----:B------:R-:W-:-:S04]  /*05e0*/  IADD3 R10, R10, 0x20000, RZ ;  /* 0x000200000a0a7810 */ /* 0x000fc80007ffe0ff */
[----:B------:R-:W-:-:S07]  /*05f0*/  ISETP.GE.AND P1, PT, R10, R11, PT ;  /* 0x0000000b0a00720c */ /* 0x000fce0003f26270 */
[----:B------:R-:W-:Y:S05]  /*0600*/  @P2 BRA `(.L_x_21) ;  /* 0x000003f000002947 */ /* 0x000fea0003800000 */
[----:B------:R-:W-:-:S04]  /*0610*/  SHF.R.S32.HI R9, RZ, 0x1f, R0 ;  /* 0x0000001fff097819 */ /* 0x000fc80000011400 */
[----:B------:R-:W-:-:S04]  /*0620*/  LEA.HI R9, R9, R0, RZ, 0x5 ;  /* 0x0000000009097211 */ /* 0x000fc800078f28ff */
[----:B------:R-:W-:-:S05]  /*0630*/  LEA.HI.SX32 R9, R9, R12, 0x1b ;  /* 0x0000000c09097211 */ /* 0x000fca00078fdaff */
[----:B------:R-:W-:-:S06]  /*0640*/  IMAD.WIDE R8, R9, 0x2, R2 ;  /* 0x0000000209087825 */ /* 0x000fcc00078e0202 */
[----:B------:R0:W5:Y:S01]  /*0650*/  LDG.E.U16.CONSTANT R8, [R8.64] ;  /* 0x0000000408087981 */ /* 0x000162000c1e9500 */
[----:B------:R-:W-:Y:S05]  /*0660*/  @!P0 BRA `(.L_x_22) ;  /* 0x000001d000008947 */ /* 0x000fea0003800000 */
[----:B0-----:R-:W2:Y:S02]  /*0670*/  LDG.E.CONSTANT R9, [R6.64] ;  /* 0x0000000406097981 */ /* 0x001ea4000c1e9900 */
[--C-:B--2---:R-:W-:Y:S02]  /*0680*/  SHF.R.U32.HI R20, RZ, R19, R9.reuse ;  /* 0x00000013ff147219 */ /* 0x104fe40000011609 */
[----:B------:R-:W-:Y:S02]  /*0690*/  SHF.R.U32.HI R9, RZ, R14, R9 ;  /* 0x0000000eff097219 */ /* 0x000fe40000011609 */
[----:B------:R-:W-:Y:S02]  /*06a0*/  LOP3.LUT R20, R20, 0xff, RZ, 0xc0, !PT ;  /* 0x000000ff14147812 */ /* 0x000fe400078ec0ff */
[----:B------:R-:W-:Y:S02]  /*06b0*/  LOP3.LUT R9, R9, 0xff, RZ, 0xc0, !PT ;  /* 0x000000ff09097812 */ /* 0x000fe400078ec0ff */
[----:B------:R-:W-:-:S02]  /*06c0*/  IADD3 R20, R20, -0x80, RZ ;  /* 0xffffff8014147810 */ /* 0x000fc40007ffe0ff */
[----:B------:R-:W-:-:S04]  /*06d0*/  IADD3 R9, R9, -0x80, RZ ;  /* 0xffffff8009097810 */ /* 0x000fc80007ffe0ff */
[----:B------:R-:W-:Y:S08]  /*06e0*/  I2F.F16 R20, R20 ;  /* 0x0000001400147306 */ /* 0x000ff00000200c00 */
[----:B------:R-:W0:Y:S02]  /*06f0*/  I2F.F16 R9, R9 ;  /* 0x0000000900097306 */ /* 0x000e240000200c00 */
[----:B0-----:R-:W-:-:S05]  /*0700*/  PRMT R9, R9, 0x5410, R20 ;  /* 0x0000541009097816 */ /* 0x001fca0000000014 */
[----:B-----5:R-:W-:-:S05]  /*0710*/  HMUL2 R8, R9, R8.H0_H0 ;  /* 0x2000000809087232 */ /* 0x020fca0000000000 */
[----:B------:R-:W0:Y:S01]  /*0720*/  SHFL.BFLY PT, R21, R8, 0x1, 0x1f ;  /* 0x0c201f0008157f89 */ /* 0x000e2200000e0000 */
[----:B------:R-:W-:-:S06]  /*0730*/  LOP3.LUT R22, R13, R8, RZ, 0x3c, !PT ;  /* 0x000000080d167212 */ /* 0x000fcc00078e3cff */
[----:B0-----:R-:W-:-:S07]  /*0740*/  HFMA2.MMA R22, R22, 1, 1, R21 ;  /* 0x3c003c0016167835 */ /* 0x001fce0000000015 */
[----:B------:R-:W0:Y:S03]  /*0750*/  SHFL.BFLY PT, R21, R22, 0x2, 0x1f ;  /* 0x0c401f0016157f89 */ /* 0x000e2600000e0000 */
[----:B------:R-:W-:-:S05]  /*0760*/  LOP3.LUT R24, R15, R22, RZ, 0x3c, !PT ;  /* 0x000000160f187212 */ /* 0x000fca00078e3cff */
[----:B0-----:R-:W-:-:S05]  /*0770*/  HADD2 R21, R24, R21 ;  /* 0x0000001518157230 */ /* 0x001fca0000000000 */
        /* <DEDUP_REMOVED lines=8> */
[----:B0-----:R-:W-:-:S10]  /*0800*/  HFMA2.MMA R8, R23, 1, 1, R8 ;  /* 0x3c003c0017087835 */ /* 0x001fd40000000008 */
[----:B------:R-:W-:-:S05]  /*0810*/  HMUL2 R23, R8, 0.03125, 0.03125 ;  /* 0x2800280008177832 */ /* 0x000fca0000000000 */
[----:B------:R0:W-:Y:S01]  /*0820*/  STG.E.STRONG.GPU [R4.64], R23 ;  /* 0x0000001704007986 */ /* 0x0001e2000c10f904 */
[----:B------:R-:W-:Y:S05]  /*0830*/  BRA `(.L_x_21) ;  /* 0x000001c000007947 */ /* 0x000fea0003800000 */
.L_x_22:
        /* <DEDUP_REMOVED lines=25> */
[----:B0-----:R-:W-:-:S04]  /*09d0*/  HADD2 R22, R23, R22 ;  /* 0x0000001617167230 */ /* 0x001fc80000000000 */
[----:B------:R-:W-:-:S05]  /*09e0*/  HMUL2 R23, R22, 0.03125, 0.03125 ;  /* 0x2800280016177832 */ /* 0x000fca0000000000 */
[----:B------:R0:W-:Y:S02]  /*09f0*/  STG.E.STRONG.GPU [R4.64], R23 ;  /* 0x0000001704007986 */ /* 0x0001e4000c10f904 */
.L_x_21:
[----:B0-----:R-:W-:Y:S02]  /*0a00*/  IADD3 R4, P2, R4, 0x40000, RZ ;  /* 0x0004000004047810 */ /* 0x001fe40007f5e0ff */
[----:B------:R-:W-:Y:S02]  /*0a10*/  IADD3 R6, P3, R6, 0x20000, RZ ;  /* 0x0002000006067810 */ /* 0x000fe40007f7e0ff */
[----:B------:R-:W-:Y:S01]  /*0a20*/  IADD3 R0, R0, 0x20000, RZ ;  /* 0x0002000000007810 */ /* 0x000fe20007ffe0ff */
[----:B------:R-:W-:Y:S02]  /*0a30*/  IMAD.X R5, RZ, RZ, R5, P2 ;  /* 0x000000ffff057224 */ /* 0x000fe400010e0605 */
[----:B------:R-:W-:Y:S01]  /*0a40*/  IMAD.X R7, RZ, RZ, R7, P3 ;  /* 0x000000ffff077224 */ /* 0x000fe200018e0607 */
[----:B------:R-:W-:Y:S05]  /*0a50*/  @!P1 BRA `(.L_x_23) ;  /* 0xfffffb7000009947 */ /* 0x000fea000383ffff */
[----:B------:R-:W-:Y:S05]  /*0a60*/  EXIT ;  /* 0x000000000000794d */ /* 0x000fea0003800000 */
.L_x_24:
        /* <DEDUP_REMOVED lines=9> */
.L_x_78:


//--------------------- .text._Z25q_to_fp16_kv_paged_kernelILi8ELi4EEvPKhPK6__halfPS2_S1_S4_S5_PKiS7_iii --------------------------
	.section	.text._Z25q_to_fp16_kv_paged_kernelILi8ELi4EEvPKhPK6__halfPS2_S1_S4_S5_PKiS7_iii,"ax",@progbits
	.sectioninfo	@"SHI_REGISTERS=32"
	.align	128
        .global         _Z25q_to_fp16_kv_paged_kernelILi8ELi4EEvPKhPK6__halfPS2_S1_S4_S5_PKiS7_iii
        .type           _Z25q_to_fp16_kv_paged_kernelILi8ELi4EEvPKhPK6__halfPS2_S1_S4_S5_PKiS7_iii,@function
        .size           _Z25q_to_fp16_kv_paged_kernelILi8ELi4EEvPKhPK6__halfPS2_S1_S4_S5_PKiS7_iii,(.L_x_79 - _Z25q_to_fp16_kv_paged_kernelILi8ELi4EEvPKhPK6__halfPS2_S1_S4_S5_PKiS7_iii)
        .other          _Z25q_to_fp16_kv_paged_kernelILi8ELi4EEvPKhPK6__halfPS2_S1_S4_S5_PKiS7_iii,@"STO_CUDA_ENTRY STV_DEFAULT"
_Z25q_to_fp16_kv_paged_kernelILi8ELi4EEvPKhPK6__halfPS2_S1_S4_S5_PKiS7_iii:
.text._Z25q_to_fp16_kv_paged_kernelILi8ELi4EEvPKhPK6__halfPS2_S1_S4_S5_PKiS7_iii:
        /* <DEDUP_REMOVED lines=13> */
[----:B------:R-:W-:Y:S01]  /*00d0*/  LOP3.LUT P0, RZ, R6, 0x1, RZ, 0xc0, !PT ;  /* 0x0000000106ff7812 */ /* 0x000fe2000780c0ff */
[----:B------:R0:W5:Y:S01]  /*00e0*/  LDG.E.CONSTANT R4, [R4.64] ;  /* 0x0000000404047981 */ /* 0x000162000c1e9900 */
[----:B------:R-:W-:Y:S02]  /*00f0*/  IMAD R6, R7, c[0x0][0x1a4], RZ ;  /* 0x0000690007067a24 */ /* 0x000fe400078e02ff */
[----:B------:R-:W-:Y:S01]  /*0100*/  ISETP.GT.AND P1, PT, R0, 0x1ff, PT ;  /* 0x000001ff0000780c */ /* 0x000fe20003f24270 */
[----:B------:R-:W-:Y:S02]  /*0110*/  IMAD.MOV.U32 R12, RZ, RZ, c[0x0][0x168] ;  /* 0x00005a00ff0c7624 */ /* 0x000fe400078e00ff */
[----:B------:R-:W-:Y:S01]  /*0120*/  IMAD.MOV.U32 R8, RZ, RZ, c[0x0][0x16c] ;  /* 0x00005b00ff087624 */ /* 0x000fe200078e00ff */
[----:B------:R-:W-:Y:S01]  /*0130*/  IADD3 R3, R6, c[0x0][0x1a4], RZ ;  /* 0x0000690006037a10 */ /* 0x000fe20007ffe0ff */
[----:B------:R-:W-:Y:S01]  /*0140*/  IMAD.MOV.U32 R0, RZ, RZ, c[0x0][0x160] ;  /* 0x00005800ff007624 */ /* 0x000fe200078e00ff */
[----:B------:R-:W-:Y:S01]  /*0150*/  SEL R12, R12, c[0x0][0x180], !P0 ;  /* 0x000060000c0c7a07 */ /* 0x000fe20004000000 */
[----:B------:R-:W-:Y:S01]  /*0160*/  IMAD.MOV.U32 R7, RZ, RZ, c[0x0][0x164] ;  /* 0x00005900ff077624 */ /* 0x000fe200078e00ff */
[----:B------:R-:W-:-:S02]  /*0170*/  IMNMX R3, R2, R3, PT ;  /* 0x0000000302037217 */ /* 0x000fc40003800200 */
[----:B------:R-:W-:Y:S02]  /*0180*/  SEL R13, R8, c[0x0][0x184], !P0 ;  /* 0x00006100080d7a07 */ /* 0x000fe40004000000 */
[----:B------:R-:W-:Y:S02]  /*0190*/  SEL R0, R0, c[0x0][0x178], !P0 ;  /* 0x00005e0000007a07 */ /* 0x000fe40004000000 */
[----:B------:R-:W-:Y:S01]  /*01a0*/  SEL R2, R7, c[0x0][0x17c], !P0 ;  /* 0x00005f0007027a07 */ /* 0x000fe20004000000 */
[----:B0-----:R-:W-:Y:S05]  /*01b0*/  @P1 BRA `(.L_x_25) ;  /* 0x000000c000001947 */ /* 0x001fea0003800000 */
.L_x_26:
[----:B------:R-:W-:-:S05]  /*01c0*/  IMAD R5, R6, c[0x0][0x1a8], RZ ;  /* 0x00006a0006057a24 */ /* 0x000fca00078e02ff */
[----:B------:R-:W-:Y:S01]  /*01d0*/  LOP3.LUT P1, RZ, R5, 0x1ff, RZ, 0xc0, !PT ;  /* 0x000001ff05ff7812 */ /* 0x000fe2000782c0ff */
[----:B------:R-:W-:Y:S01]  /*01e0*/  IMAD.MOV.U32 R5, RZ, RZ, R6 ;  /* 0x000000ffff057224 */ /* 0x000fe200078e0006 */
[----:B------:R-:W-:-:S11]  /*01f0*/  IADD3 R6, R6, -0x1, RZ ;  /* 0xffffffff06067810 */ /* 0x000fd60007ffe0ff */
[----:B------:R-:W-:Y:S05]  /*0200*/  @P1 BRA `(.L_x_26) ;  /* 0xffffffb000001947 */ /* 0x000fea000383ffff */
[----:B------:R-:W-:Y:S02]  /*0210*/  IMAD.MOV.U32 R6, RZ, RZ, R5 ;  /* 0x000000ffff067224 */ /* 0x000fe400078e0005 */
.L_x_27:
[----:B------:R-:W-:-:S05]  /*0220*/  IMAD R5, R3, c[0x0][0x1a8], RZ ;  /* 0x00006a0003057a24 */ /* 0x000fca00078e02ff */
[----:B------:R-:W-:Y:S01]  /*0230*/  LOP3.LUT P1, RZ, R5, 0x1ff, RZ, 0xc0, !PT ;  /* 0x000001ff05ff7812 */ /* 0x000fe2000782c0ff */
[----:B------:R-:W-:Y:S01]  /*0240*/  IMAD.MOV.U32 R5, RZ, RZ, R3 ;  /* 0x000000ffff057224 */ /* 0x000fe200078e0003 */
[----:B------:R-:W-:-:S11]  /*0250*/  IADD3 R3, R3, 0x1, RZ ;  /* 0x0000000103037810 */ /* 0x000fd60007ffe0ff */
[----:B------:R-:W-:Y:S05]  /*0260*/  @P1 BRA `(.L_x_27) ;  /* 0xffffffb000001947 */ /* 0x000fea000383ffff */
[----:B------:R-:W-:-:S04]  /*0270*/  IMAD.MOV.U32 R3, RZ, RZ, R5 ;  /* 0x000000ffff037224 */ /* 0x000fc800078e0005 */
.L_x_25:
[----:B------:R-:W-:Y:S02]  /*0280*/  IMAD.IADD R3, R3, 0x1, -R6 ;  /* 0x0000000103037824 */ /* 0x000fe400078e0a06 */
[----:B-----5:R-:W-:-:S03]  /*0290*/  IMAD R16, R4, c[0x0][0x1a4], RZ ;  /* 0x0000690004107a24 */ /* 0x020fc600078e02ff */
[----:B------:R-:W-:-:S05]  /*02a0*/  IMNMX R3, RZ, R3, !PT ;  /* 0x00000003ff037217 */ /* 0x000fca0007800200 */
[----:B------:R-:W-:Y:S02]  /*02b0*/  IMAD.IADD R3, R3, 0x1, R16 ;  /* 0x0000000103037824 */ /* 0x000fe400078e0210 */
[----:B------:R-:W-:Y:S02]  /*02c0*/  IMAD R16, R16, c[0x0][0x1a8], RZ ;  /* 0x00006a0010107a24 */ /* 0x000fe400078e02ff */
[----:B------:R-:W-:-:S05]  /*02d0*/  IMAD R3, R3, c[0x0][0x1a8], RZ ;  /* 0x00006a0003037a24 */ /* 0x000fca00078e02ff */
[----:B------:R-:W-:-:S13]  /*02e0*/  ISETP.GE.AND P1, PT, R16, R3, PT ;  /* 0x000000031000720c */ /* 0x000fda0003f26270 */
[----:B------:R-:W-:Y:S05]  /*02f0*/  @P1 EXIT ;  /* 0x000000000000194d */ /* 0x000fea0003800000 */
[----:B------:R-:W0:Y:S01]  /*0300*/  S2R R6, SR_CTAID.Y ;  /* 0x0000000000067919 */ /* 0x000e220000002600 */
[----:B------:R-:W-:Y:S02]  /*0310*/  IMAD R7, R4, c[0x0][0x1a8], RZ ;  /* 0x00006a0004077a24 */ /* 0x000fe400078e02ff */
[----:B------:R-:W-:Y:S01]  /*0320*/  IMAD.MOV.U32 R11, RZ, RZ, c[0x0][0x170] ;  /* 0x00005c00ff0b7624 */ /* 0x000fe200078e00ff */
[----:B------:R-:W1:Y:S01]  /*0330*/  S2R R5, SR_TID.X ;  /* 0x0000000000057919 */ /* 0x000e620000002100 */
[----:B------:R-:W-:-:S03]  /*0340*/  IMAD.MOV.U32 R15, RZ, RZ, c[0x0][0x174] ;  /* 0x00005d00ff0f7624 */ /* 0x000fc600078e00ff */
[----:B------:R-:W-:Y:S02]  /*0350*/  SEL R11, R11, c[0x0][0x188], !P0 ;  /* 0x000062000b0b7a07 */ /* 0x000fe40004000000 */
[----:B------:R-:W-:Y:S01]  /*0360*/  SEL R15, R15, c[0x0][0x18c], !P0 ;  /* 0x000063000f0f7a07 */ /* 0x000fe20004000000 */
[----:B0-----:R-:W-:-:S04]  /*0370*/  IMAD.SHL.U32 R6, R6, 0x200, RZ ;  /* 0x0000020006067824 */ /* 0x001fc800078e00ff */
[----:B------:R-:W-:Y:S01]  /*0380*/  IMAD R4, R7, c[0x0][0x1a4], R6 ;  /* 0x0000690007047a24 */ /* 0x000fe200078e0206 */
[-C--:B-1----:R-:W-:Y:S02]  /*0390*/  LEA.HI R10, R5, R5.reuse, RZ, 0x1 ;  /* 0x00000005050a7211 */ /* 0x082fe400078f08ff */
[----:B------:R-:W-:Y:S01]  /*03a0*/  SHF.R.S32.HI R18, RZ, 0x1f, R5 ;  /* 0x0000001fff127819 */ /* 0x000fe20000011405 */
[--C-:B------:R-:W-:Y:S01]  /*03b0*/  IMAD.MOV.U32 R8, RZ, RZ, R4.reuse ;  /* 0x000000ffff087224 */ /* 0x100fe200078e0004 */
[----:B------:R-:W-:Y:S02]  /*03c0*/  SHF.R.S32.HI R9, RZ, 0x1f, R4 ;  /* 0x0000001fff097819 */ /* 0x000fe40000011404 */
[----:B------:R-:W-:Y:S02]  /*03d0*/  SHF.R.S32.HI R7, RZ, 0x1, R10 ;  /* 0x00000001ff077819 */ /* 0x000fe4000001140a */
[----:B------:R-:W-:Y:S02]  /*03e0*/  LEA.HI R25, R18, R5, RZ, 0x2 ;  /* 0x0000000512197211 */ /* 0x000fe400078f10ff */
[----:B------:R-:W-:Y:S01]  /*03f0*/  LOP3.LUT R10, R10, 0xffffffe, RZ, 0xc0, !PT ;  /* 0x0ffffffe0a0a7812 */ /* 0x000fe200078ec0ff */
[----:B------:R-:W-:Y:S01]  /*0400*/  IMAD.WIDE R6, R7, 0x4, R8 ;  /* 0x0000000407067825 */ /* 0x000fe200078e0208 */
[----:B------:R-:W-:-:S02]  /*0410*/  LOP3.LUT R17, R5, 0x4, RZ, 0xc0, !PT ;  /* 0x0000000405117812 */ /* 0x000fc400078ec0ff */
[C---:B------:R-:W-:Y:S01]  /*0420*/  LOP3.LUT R19, R5.reuse, 0x8, RZ, 0xc0, !PT ;  /* 0x0000000805137812 */ /* 0x040fe200078ec0ff */
[C---:B------:R-:W-:Y:S01]  /*0430*/  IMAD.WIDE R8, R5.reuse, 0x2, R8 ;  /* 0x0000000205087825 */ /* 0x040fe200078e0208 */
[----:B------:R-:W-:Y:S02]  /*0440*/  LEA.HI R18, R18, R5, RZ, 0x4 ;  /* 0x0000000512127211 */ /* 0x000fe400078f20ff */
[----:B------:R-:W-:Y:S01]  /*0450*/  IADD3 R6, P2, R6, R0, RZ ;  /* 0x0000000006067210 */ /* 0x000fe20007f5e0ff */
[C---:B------:R-:W-:Y:S01]  /*0460*/  IMAD.IADD R10, R5.reuse, 0x1, -R10 ;  /* 0x00000001050a7824 */ /* 0x040fe200078e0a0a */
[C---:B------:R-:W-:Y:S01]  /*0470*/  LEA R14, P1, R8.reuse, R11, 0x1 ;  /* 0x0000000b080e7211 */ /* 0x040fe200078208ff */
[----:B------:R-:W-:Y:S01]  /*0480*/  IMAD.MOV R17, RZ, RZ, -R17 ;  /* 0x000000ffff117224 */ /* 0x000fe200078e0a11 */
[----:B------:R-:W-:Y:S01]  /*0490*/  LOP3.LUT R11, R5, 0x2, RZ, 0xc0, !PT ;  /* 0x00000002050b7812 */ /* 0x000fe200078ec0ff */
[----:B------:R-:W-:Y:S01]  /*04a0*/  IMAD.MOV R19, RZ, RZ, -R19 ;  /* 0x000000ffff137224 */ /* 0x000fe200078e0a13 */
[----:B------:R-:W-:Y:S01]  /*04b0*/  LEA.HI.X R15, R8, R15, R9, 0x1, P1 ;  /* 0x0000000f080f7211 */ /* 0x000fe200008f0c09 */
[----:B------:R-:W-:Y:S01]  /*04c0*/  IMAD.MOV.U32 R8, RZ, RZ, R16 ;  /* 0x000000ffff087224 */ /* 0x000fe200078e0010 */
[----:B------:R-:W-:Y:S01]  /*04d0*/  LOP3.LUT R16, R25, 0x1ffffffc, RZ, 0xc0, !PT ;  /* 0x1ffffffc19107812 */ /* 0x000fe200078ec0ff */
[----:B------:R-:W-:Y:S01]  /*04e0*/  IMAD.MOV R11, RZ, RZ, -R11 ;  /* 0x000000ffff0b7224 */ /* 0x000fe200078e0a0b */
[C---:B------:R-:W-:Y:S01]  /*04f0*/  LOP3.LUT R9, R5.reuse, 0x1, RZ, 0xc0, !PT ;  /* 0x0000000105097812 */ /* 0x040fe200078ec0ff */
[----:B------:R-:W-:Y:S01]  /*0500*/  IMAD.SHL.U32 R10, R10, 0x10, RZ ;  /* 0x000000100a0a7824 */ /* 0x000fe200078e00ff */
[----:B------:R-:W-:Y:S01]  /*0510*/  SHF.R.S32.HI R25, RZ, 0x2, R25 ;  /* 0x00000002ff197819 */ /* 0x000fe20000011419 */
[C---:B------:R-:W-:Y:S01]  /*0520*/  IMAD.IADD R21, R5.reuse, 0x1, -R16 ;  /* 0x0000000105157824 */ /* 0x040fe200078e0a10 */
[----:B------:R-:W-:Y:S01]  /*0530*/  LOP3.LUT R5, R5, 0x10, RZ, 0xc0, !PT ;  /* 0x0000001005057812 */ /* 0x000fe200078ec0ff */
[----:B------:R-:W-:Y:S01]  /*0540*/  IMAD.MOV R9, RZ, RZ, -R9 ;  /* 0x000000ffff097224 */ /* 0x000fe200078e0a09 */
[----:B------:R-:W-:Y:S01]  /*0550*/  SHF.R.S32.HI R16, RZ, 0x1f, R25 ;  /* 0x0000001fff107819 */ /* 0x000fe20000011419 */
[----:B------:R-:W-:Y:S01]  /*0560*/  IMAD.SHL.U32 R21, R21, 0x8, RZ ;  /* 0x0000000815157824 */ /* 0x000fe200078e00ff */
[----:B------:R-:W-:Y:S01]  /*0570*/  SHF.R.S32.HI R11, RZ, 0x1f, R11 ;  /* 0x0000001fff0b7819 */ /* 0x000fe2000001140b */
[----:B------:R-:W-:Y:S01]  /*0580*/  IMAD.MOV R20, RZ, RZ, -R5 ;  /* 0x000000ffff147224 */ /* 0x000fe200078e0a05 */
[----:B------:R-:W-:Y:S01]  /*0590*/  SHF.R.S32.HI R5, RZ, 0x4, R18 ;  /* 0x00000004ff057819 */ /* 0x000fe20000011412 */
[----:B------:R-:W-:Y:S01]  /*05a0*/  IMAD.X R7, R7, 0x1, R2, P2 ;  /* 0x0000000107077824 */ /* 0x000fe200010e0602 */
[----:B------:R-:W-:-:S02]  /*05b0*/  SHF.R.S32.HI R18, RZ, 0x1f, R17 ;  /* 0x0000001fff127819 */ /* 0x000fc40000011411 */
[----:B------:R-:W-:Y:S02]  /*05c0*/  SHF.R.S32.HI R19, RZ, 0x1f, R19 ;  /* 0x0000001fff137819 */ /* 0x000fe40000011413 */
[----:B------:R-:W-:Y:S02]  /*05d0*/  SHF.R.S32.HI R20, RZ, 0x1f, R20 ;  /* 0x0000001fff147819 */ /* 0x000fe40000011414 */
[C---:B------:R-:W-:Y:S01]  /*05e0*/  SHF.L.U64.HI R23, R25.reuse, 0x2, R16 ;  /* 0x0000000219177819 */ /* 0x040fe20000010210 */
[----:B------:R-:W-:Y:S01]  /*05f0*/  IMAD.SHL.U32 R25, R25, 0x4, RZ ;  /* 0x0000000419197824 */ /* 0x000fe200078e00ff */
[----:B------:R-:W-:Y:S02]  /*0600*/  LOP3.LUT R9, R9, 0x80008000, RZ, 0xc0, !PT ;  /* 0x8000800009097812 */ /* 0x000fe400078ec0ff */
[----:B------:R-:W-:Y:S02]  /*0610*/  LOP3.LUT R11, R11, 0x80008000, RZ, 0xc0, !PT ;  /* 0x800080000b0b7812 */ /* 0x000fe400078ec0ff */
[----:B------:R-:W-:-:S02]  /*0620*/  LOP3.LUT R18, R18, 0x80008000, RZ, 0xc0, !PT ;  /* 0x8000800012127812 */ /* 0x000fc400078ec0ff */
[----:B------:R-:W-:Y:S02]  /*0630*/  LOP3.LUT R19, R19, 0x80008000, RZ, 0xc0, !PT ;  /* 0x8000800013137812 */ /* 0x000fe400078ec0ff */
[----:B------:R-:W-:Y:S02]  /*0640*/  LOP3.LUT R20, R20, 0x80008000, RZ, 0xc0, !PT ;  /* 0x8000800014147812 */ /* 0x000fe400078ec0ff */
[----:B------:R-:W-:Y:S02]  /*0650*/  IADD3 R22, R10, 0x8, RZ ;  /* 0x000000080a167810 */ /* 0x000fe40007ffe0ff */
[----:B------:R-:W-:Y:S02]  /*0660*/  IADD3 R24, R21, 0x4, RZ ;  /* 0x0000000415187810 */ /* 0x000fe40007ffe0ff */
.L_x_30:
[----:B------:R-:W-:Y:S02]  /*0670*/  ISETP.GE.AND P2, PT, R4, R3, PT ;  /* 0x000000030400720c */ /* 0x000fe40003f46270 */
[----:B------:R-:W-:-:S04]  /*0680*/  IADD3 R8, R8, 0x20000, RZ ;  /* 0x0002000008087810 */ /* 0x000fc80007ffe0ff */
[----:B------:R-:W-:-:S07]  /*0690*/  ISETP.GE.AND P1, PT, R8, R3, PT ;  /* 0x000000030800720c */ /* 0x000fce0003f26270 */
[----:B------:R-:W-:Y:S05]  /*06a0*/  @P2 BRA `(.L_x_28) ;  /* 0x0000049000002947 */ /* 0x000fea0003800000 */
[----:B------:R-:W-:Y:S05]  /*06b0*/  @!P0 BRA `(.L_x_29) ;  /* 0x0000027000008947 */ /* 0x000fea0003800000 */
[----:B------:R-:W-:-:S04]  /*06c0*/  LEA.HI R16, R4, R4, RZ, 0x1 ;  /* 0x0000000404107211 */ /* 0x000fc800078f08ff */
[----:B------:R-:W-:-:S04]  /*06d0*/  SHF.R.S32.HI R16, RZ, 0x1, R16 ;  /* 0x00000001ff107819 */ /* 0x000fc80000011410 */
[--C-:B------:R-:W-:Y:S02]  /*06e0*/  SHF.R.S32.HI R17, RZ, 0x1f, R16.reuse ;  /* 0x0000001fff117819 */ /* 0x100fe40000011410 */
[----:B------:R-:W-:-:S04]  /*06f0*/  IADD3 R16, P2, P3, R25, R0, R16 ;  /* 0x0000000019107210 */ /* 0x000fc80007b5e010 */
[----:B------:R-:W-:-:S05]  /*0700*/  IADD3.X R17, R23, R2, R17, P2, P3 ;  /* 0x0000000217117210 */ /* 0x000fca00017e6411 */
[----:B------:R-:W2:Y:S02]  /*0710*/  LDG.E.CONSTANT R16, [R16.64] ;  /* 0x0000000410107981 */ /* 0x000ea4000c1e9900 */
[----:B--2---:R-:W-:-:S04]  /*0720*/  SHF.R.U32.HI R26, RZ, R24, R16 ;  /* 0x00000018ff1a7219 */ /* 0x004fc80000011610 */
[----:B------:R-:W-:Y:S02]  /*0730*/  LOP3.LUT R27, R26, 0xf, RZ, 0xc0, !PT ;  /* 0x0000000f1a1b7812 */ /* 0x000fe400078ec0ff */
[----:B------:R-:W-:Y:S02]  /*0740*/  SHF.R.U32.HI R26, RZ, R21, R16 ;  /* 0x00000015ff1a7219 */ /* 0x000fe40000011610 */
[----:B------:R-:W-:Y:S02]  /*0750*/  IADD3 R28, R27, -0x8, RZ ;  /* 0xfffffff81b1c7810 */ /* 0x000fe40007ffe0ff */
[----:B------:R-:W-:Y:S02]  /*0760*/  LOP3.LUT R27, R26, 0xf, RZ, 0xc0, !PT ;  /* 0x0000000f1a1b7812 */ /* 0x000fe400078ec0ff */
[----:B------:R0:W-:Y:S02]  /*0770*/  I2F.F16 R26, R28 ;  /* 0x0000001c001a7306 */ /* 0x0001e40000200c00 */
[----:B------:R-:W-:-:S02]  /*0780*/  IADD3 R29, R27, -0x8, RZ ;  /* 0xfffffff81b1d7810 */ /* 0x000fc40007ffe0ff */
[----:B------:R-:W-:-:S04]  /*0790*/  SHF.R.S32.HI R27, RZ, 0x1f, R4 ;  /* 0x0000001fff1b7819 */ /* 0x000fc80000011404 */
[----:B------:R-:W1:Y:S01]  /*07a0*/  I2F.F16 R29, R29 ;  /* 0x0000001d001d7306 */ /* 0x000e620000200c00 */
[----:B0-----:R-:W-:-:S04]  /*07b0*/  LEA.HI R28, R27, R4, RZ, 0x5 ;  /* 0x000000041b1c7211 */ /* 0x001fc800078f28ff */
[----:B------:R-:W-:-:S05]  /*07c0*/  LEA.HI.SX32 R17, R28, R5, 0x1b ;  /* 0x000000051c117211 */ /* 0x000fca00078fdaff */
[----:B------:R-:W-:-:S06]  /*07d0*/  IMAD.WIDE R16, R17, 0x2, R12 ;  /* 0x0000000211107825 */ /* 0x000fcc00078e020c */
[----:B------:R-:W2:Y:S01]  /*07e0*/  LDG.E.U16.CONSTANT R16, [R16.64] ;  /* 0x0000000410107981 */ /* 0x000ea2000c1e9500 */
[----:B-1----:R-:W-:-:S05]  /*07f0*/  PRMT R29, R29, 0x5410, R26 ;  /* 0x000054101d1d7816 */ /* 0x002fca000000001a */
[----:B--2---:R-:W-:-:S05]  /*0800*/  HMUL2 R26, R29, R16.H0_H0 ;  /* 0x200000101d1a7232 */ /* 0x004fca0000000000 */
        /* <DEDUP_REMOVED lines=18> */
.L_x_29:
[----:B------:R-:W2:Y:S01]  /*0930*/  LDG.E.CONSTANT R17, [R6.64] ;  /* 0x0000000406117981 */ /* 0x000ea2000c1e9900 */
[----:B------:R-:W-:-:S04]  /*0940*/  SHF.R.S32.HI R29, RZ, 0x1f, R4 ;  /* 0x0000001fff1d7819 */ /* 0x000fc80000011404 */
[----:B------:R-:W-:-:S04]  /*0950*/  LEA.HI R28, R29, R4, RZ, 0x5 ;  /* 0x000000041d1c7211 */ /* 0x000fc800078f28ff */
[----:B------:R-:W-:Y:S02]  /*0960*/  LEA.HI.SX32 R29, R28, R5, 0x1b ;  /* 0x000000051c1d7211 */ /* 0x000fe400078fdaff */
[--C-:B--2---:R-:W-:Y:S02]  /*0970*/  SHF.R.U32.HI R16, RZ, R22, R17.reuse ;  /* 0x00000016ff107219 */ /* 0x104fe40000011611 */
[----:B------:R-:W-:Y:S02]  /*0980*/  SHF.R.U32.HI R17, RZ, R10, R17 ;  /* 0x0000000aff117219 */ /* 0x000fe40000011611 */
[----:B------:R-:W-:Y:S02]  /*0990*/  LOP3.LUT R16, R16, 0xff, RZ, 0xc0, !PT ;  /* 0x000000ff10107812 */ /* 0x000fe400078ec0ff */
[----:B------:R-:W-:Y:S02]  /*09a0*/  LOP3.LUT R17, R17, 0xff, RZ, 0xc0, !PT ;  /* 0x000000ff11117812 */ /* 0x000fe400078ec0ff */
[----:B------:R-:W-:-:S02]  /*09b0*/  IADD3 R27, R16, -0x80, RZ ;  /* 0xffffff80101b7810 */ /* 0x000fc40007ffe0ff */
[----:B------:R-:W-:Y:S02]  /*09c0*/  IADD3 R26, R17, -0x80, RZ ;  /* 0xffffff80111a7810 */ /* 0x000fe40007ffe0ff */
[----:B------:R-:W-:Y:S08]  /*09d0*/  I2F.F16 R16, R27 ;  /* 0x0000001b00107306 */ /* 0x000ff00000200c00 */
[----:B------:R-:W0:Y:S02]  /*09e0*/  I2F.F16 R17, R26 ;  /* 0x0000001a00117306 */ /* 0x000e240000200c00 */
[----:B0-----:R-:W-:Y:S01]  /*09f0*/  PRMT R28, R17, 0x5410, R16 ;  /* 0x00005410111c7816 */ /* 0x001fe20000000010 */
[----:B------:R-:W-:-:S06]  /*0a00*/  IMAD.WIDE R16, R29, 0x2, R12 ;  /* 0x000000021d107825 */ /* 0x000fcc00078e020c */
[----:B------:R-:W2:Y:S02]  /*0a10*/  LDG.E.U16.CONSTANT R17, [R16.64] ;  /* 0x0000000410117981 */ /* 0x000ea4000c1e9500 */
[----:B--2---:R-:W-:-:S05]  /*0a20*/  HMUL2 R28, R28, R17.H0_H0 ;  /* 0x200000111c1c7232 */ /* 0x004fca0000000000 */
[----:B------:R-:W0:Y:S01]  /*0a30*/  SHFL.BFLY PT, R29, R28, 0x1, 0x1f ;  /* 0x0c201f001c1d7f89 */ /* 0x000e2200000e0000 */
[----:B------:R-:W-:-:S05]  /*0a40*/  LOP3.LUT R27, R9, R28, RZ, 0x3c, !PT ;  /* 0x0000001c091b7212 */ /* 0x000fca00078e3cff */
[----:B0-----:R-:W-:-:S05]  /*0a50*/  HADD2 R27, R27, R29 ;  /* 0x0000001d1b1b7230 */ /* 0x001fca0000000000 */
[----:B------:R-:W0:Y:S01]  /*0a60*/  SHFL.BFLY PT, R26, R27, 0x2, 0x1f ;  /* 0x0c401f001b1a7f89 */ /* 0x000e2200000e0000 */
[----:B------:R-:W-:-:S06]  /*0a70*/  LOP3.LUT R29, R11, R27, RZ, 0x3c, !PT ;  /* 0x0000001b0b1d7212 */ /* 0x000fcc00078e3cff */
[----:B0-----:R-:W-:-:S07]  /*0a80*/  HFMA2.MMA R29, R29, 1, 1, R26 ;  /* 0x3c003c001d1d7835 */ /* 0x001fce000000001a */
[----:B------:R0:W1:Y:S03]  /*0a90*/  SHFL.BFLY PT, R26, R29, 0x4, 0x1f ;  /* 0x0c801f001d1a7f89 */ /* 0x00006600000e0000 */
[----:B0-----:R-:W-:-:S05]  /*0aa0*/  LOP3.LUT R29, R18, R29, RZ, 0x3c, !PT ;  /* 0x0000001d121d7212 */ /* 0x001fca00078e3cff */
[----:B-1----:R-:W-:-:S05]  /*0ab0*/  HADD2 R26, R29, R26 ;  /* 0x0000001a1d1a7230 */ /* 0x002fca0000000000 */
        /* <DEDUP_REMOVED lines=8> */
.L_x_28:
[----:B------:R-:W-:Y:S02]  /*0b40*/  IADD3 R6, P3, R6, 0x20000, RZ ;  /* 0x0002000006067810 */ /* 0x000fe40007f7e0ff */
[----:B0-----:R-:W-:Y:S02]  /*0b50*/  IADD3 R14, P2, R14, 0x40000, RZ ;  /* 0x000400000e0e7810 */ /* 0x001fe40007f5e0ff */
[----:B------:R-:W-:Y:S01]  /*0b60*/  IADD3 R4, R4, 0x20000, RZ ;  /* 0x0002000004047810 */ /* 0x000fe20007ffe0ff */
[----:B------:R-:W-:Y:S02]  /*0b70*/  IMAD.X R7, RZ, RZ, R7, P3 ;  /* 0x000000ffff077224 */ /* 0x000fe400018e0607 */
[----:B------:R-:W-:Y:S01]  /*0b80*/  IMAD.X R15, RZ, RZ, R15, P2 ;  /* 0x000000ffff0f7224 */ /* 0x000fe200010e060f */
[----:B------:R-:W-:Y:S05]  /*0b90*/  @!P1 BRA `(.L_x_30) ;  /* 0xfffffad000009947 */ /* 0x000fea000383ffff */
[----:B------:R-:W-:Y:S05]  /*0ba0*/  EXIT ;  /* 0x000000000000794d */ /* 0x000fea0003800000 */
.L_x_31:
        /* <DEDUP_REMOVED lines=13> */
.L_x_79:


//--------------------- .text._Z25q_to_fp16_kv_paged_kernelILi4ELi4EEvPKhPK6__halfPS2_S1_S4_S5_PKiS7_iii --------------------------
	.section	.text._Z25q_to_fp16_kv_paged_kernelILi4ELi4EEvPKhPK6__halfPS2_S1_S4_S5_PKiS7_iii,"ax",@progbits
	.sectioninfo	@"SHI_REGISTERS=30"
	.align	128
        .global         _Z25q_to_fp16_kv_paged_kernelILi4ELi4EEvPKhPK6__halfPS2_S1_S4_S5_PKiS7_iii
        .type           _Z25q_to_fp16_kv_paged_kernelILi4ELi4EEvPKhPK6__halfPS2_S1_S4_S5_PKiS7_iii,@function
        .size           _Z25q_to_fp16_kv_paged_kernelILi4ELi4EEvPKhPK6__halfPS2_S1_S4_S5_PKiS7_iii,(.L_x_80 - _Z25q_to_fp16_kv_paged_kernelILi4ELi4EEvPKhPK6__halfPS2_S1_S4_S5_PKiS7_iii)
        .other          _Z25q_to_fp16_kv_paged_kernelILi4ELi4EEvPKhPK6__halfPS2_S1_S4_S5_PKiS7_iii,@"STO_CUDA_ENTRY STV_DEFAULT"
_Z25q_to_fp16_kv_paged_kernelILi4ELi4EEvPKhPK6__halfPS2_S1_S4_S5_PKiS7_iii:
.text._Z25q_to_fp16_kv_paged_kernelILi4ELi4EEvPKhPK6__halfPS2_S1_S4_S5_PKiS7_iii:
        /* <DEDUP_REMOVED lines=19> */
.L_x_33:
[----:B------:R-:W-:-:S05]  /*0130*/  IMAD R2, R0, c[0x0][0x1a8], RZ ;  /* 0x00006a0000027a24 */ /* 0x000fca00078e02ff */
[----:B------:R-:W-:Y:S01]  /*0140*/  LOP3.LUT P0, RZ, R2, 0x1ff, RZ, 0xc0, !PT ;  /* 0x000001ff02ff7812 */ /* 0x000fe2000780c0ff */
[----:B------:R-:W-:Y:S01]  /*0150*/  IMAD.MOV.U32 R2, RZ, RZ, R0 ;  /* 0x000000ffff027224 */ /* 0x000fe200078e0000 */
[----:B------:R-:W-:-:S11]  /*0160*/  IADD3 R0, R0, -0x1, RZ ;  /* 0xffffffff00007810 */ /* 0x000fd60007ffe0ff */
[----:B------:R-:W-:Y:S05]  /*0170*/  @P0 BRA `(.L_x_33) ;  /* 0xffffffb000000947 */ /* 0x000fea000383ffff */
[----:B------:R-:W-:Y:S02]  /*0180*/  IMAD.MOV.U32 R0, RZ, RZ, R2 ;  /* 0x000000ffff007224 */ /* 0x000fe400078e0002 */
.L_x_34:
[----:B------:R-:W-:-:S05]  /*0190*/  IMAD R2, R5, c[0x0][0x1a8], RZ ;  /* 0x00006a0005027a24 */ /* 0x000fca00078e02ff */
[----:B------:R-:W-:Y:S01]  /*01a0*/  LOP3.LUT P0, RZ, R2, 0x1ff, RZ, 0xc0, !PT ;  /* 0x000001ff02ff7812 */ /* 0x000fe2000780c0ff */
[----:B------:R-:W-:Y:S01]  /*01b0*/  IMAD.MOV.U32 R2, RZ, RZ, R5 ;  /* 0x000000ffff027224 */ /* 0x000fe200078e0005 */
[----:B------:R-:W-:-:S11]  /*01c0*/  IADD3 R5, R5, 0x1, RZ ;  /* 0x0000000105057810 */ /* 0x000fd60007ffe0ff */
[----:B------:R-:W-:Y:S05]  /*01d0*/  @P0 BRA `(.L_x_34) ;  /* 0xffffffb000000947 */ /* 0x000fea000383ffff */
[----:B------:R-:W-:-:S04]  /*01e0*/  IMAD.MOV.U32 R5, RZ, RZ, R2 ;  /* 0x000000ffff057224 */ /* 0x000fc800078e0002 */
.L_x_32:
        /* <DEDUP_REMOVED lines=14> */
[----:B------:R-:W-:Y:S02]  /*02d0*/  IMAD.MOV.U32 R12, RZ, RZ, c[0x0][0x160] ;  /* 0x00005800ff0c7624 */ /* 0x000fe400078e00ff */
[----:B------:R-:W-:-:S03]  /*02e0*/  IMAD.MOV.U32 R13, RZ, RZ, c[0x0][0x164] ;  /* 0x00005900ff0d7624 */ /* 0x000fc600078e00ff */
[----:B------:R-:W-:Y:S02]  /*02f0*/  SEL R12, R12, c[0x0][0x178], !P0 ;  /* 0x00005e000c0c7a07 */ /* 0x000fe40004000000 */
[----:B------:R-:W-:Y:S01]  /*0300*/  SEL R13, R13, c[0x0][0x17c], !P0 ;  /* 0x00005f000d0d7a07 */ /* 0x000fe20004000000 */
[----:B0-----:R-:W-:-:S04]  /*0310*/  IMAD.SHL.U32 R10, R10, 0x200, RZ ;  /* 0x000002000a0a7824 */ /* 0x001fc800078e00ff */
[----:B------:R-:W-:Y:S01]  /*0320*/  IMAD R10, R3, c[0x0][0x1a4], R10 ;  /* 0x00006900030a7a24 */ /* 0x000fe200078e020a */
[----:B-1----:R-:W-:Y:S01]  /*0330*/  SHF.R.S32.HI R15, RZ, 0x1f, R2 ;  /* 0x0000001fff0f7819 */ /* 0x002fe20000011402 */
[----:B------:R-:W-:Y:S01]  /*0340*/  IMAD.MOV.U32 R3, RZ, RZ, c[0x0][0x170] ;  /* 0x00005c00ff037624 */ /* 0x000fe200078e00ff */
[C---:B------:R-:W-:Y:S01]  /*0350*/  LOP3.LUT R9, R2.reuse, 0x4, RZ, 0xc0, !PT ;  /* 0x0000000402097812 */ /* 0x040fe200078ec0ff */
[--C-:B------:R-:W-:Y:S01]  /*0360*/  IMAD.MOV.U32 R4, RZ, RZ, R10.reuse ;  /* 0x000000ffff047224 */ /* 0x100fe200078e000a */
[----:B------:R-:W-:Y:S02]  /*0370*/  SHF.R.S32.HI R5, RZ, 0x1f, R10 ;  /* 0x0000001fff057819 */ /* 0x000fe4000001140a */
[----:B------:R-:W-:Y:S01]  /*0380*/  SEL R3, R3, c[0x0][0x188], !P0 ;  /* 0x0000620003037a07 */ /* 0x000fe20004000000 */
[----:B------:R-:W-:Y:S01]  /*0390*/  IMAD.MOV R9, RZ, RZ, -R9 ;  /* 0x000000ffff097224 */ /* 0x000fe200078e0a09 */
[C---:B------:R-:W-:Y:S01]  /*03a0*/  LOP3.LUT R14, R2.reuse, 0x8, RZ, 0xc0, !PT ;  /* 0x00000008020e7812 */ /* 0x040fe200078ec0ff */
[----:B------:R-:W-:Y:S01]  /*03b0*/  IMAD.WIDE R6, R2, 0x2, R4 ;  /* 0x0000000202067825 */ /* 0x000fe200078e0204 */
[----:B------:R-:W-:-:S02]  /*03c0*/  SEL R5, R8, c[0x0][0x18c], !P0 ;  /* 0x0000630008057a07 */ /* 0x000fc40004000000 */
[----:B------:R-:W-:Y:S01]  /*03d0*/  LOP3.LUT R8, R2, 0x2, RZ, 0xc0, !PT ;  /* 0x0000000202087812 */ /* 0x000fe200078ec0ff */
[----:B------:R-:W-:Y:S01]  /*03e0*/  IMAD.MOV R18, RZ, RZ, -R14 ;  /* 0x000000ffff127224 */ /* 0x000fe200078e0a0e */
[----:B------:R-:W-:Y:S01]  /*03f0*/  LEA R4, P1, R6, R3, 0x1 ;  /* 0x0000000306047211 */ /* 0x000fe200078208ff */
[----:B------:R-:W-:Y:S01]  /*0400*/  IMAD.MOV.U32 R3, RZ, RZ, c[0x0][0x168] ;  /* 0x00005a00ff037624 */ /* 0x000fe200078e00ff */
[----:B------:R-:W-:Y:S01]  /*0410*/  LOP3.LUT R16, R2, 0x10, RZ, 0xc0, !PT ;  /* 0x0000001002107812 */ /* 0x000fe200078ec0ff */
[----:B------:R-:W-:Y:S01]  /*0420*/  IMAD.MOV R8, RZ, RZ, -R8 ;  /* 0x000000ffff087224 */ /* 0x000fe200078e0a08 */
[----:B------:R-:W-:Y:S02]  /*0430*/  LEA.HI.X R5, R6, R5, R7, 0x1, P1 ;  /* 0x0000000506057211 */ /* 0x000fe400008f0c07 */
[----:B------:R-:W-:Y:S01]  /*0440*/  LEA.HI R6, R15, R2, RZ, 0x2 ;  /* 0x000000020f067211 */ /* 0x000fe200078f10ff */
[----:B------:R-:W-:Y:S01]  /*0450*/  IMAD.MOV R20, RZ, RZ, -R16 ;  /* 0x000000ffff147224 */ /* 0x000fe200078e0a10 */
[----:B------:R-:W-:-:S02]  /*0460*/  LOP3.LUT R7, R2, 0x1, RZ, 0xc0, !PT ;  /* 0x0000000102077812 */ /* 0x000fc400078ec0ff */
[----:B------:R-:W-:Y:S02]  /*0470*/  LOP3.LUT R19, R6, 0x1ffffffc, RZ, 0xc0, !PT ;  /* 0x1ffffffc06137812 */ /* 0x000fe400078ec0ff */
[----:B------:R-:W-:Y:S01]  /*0480*/  SHF.R.S32.HI R6, RZ, 0x2, R6 ;  /* 0x00000002ff067819 */ /* 0x000fe20000011406 */
[----:B------:R-:W-:Y:S01]  /*0490*/  IMAD.MOV R7, RZ, RZ, -R7 ;  /* 0x000000ffff077224 */ /* 0x000fe200078e0a07 */
[----:B------:R-:W-:Y:S01]  /*04a0*/  LEA.HI R15, R15, R2, RZ, 0x4 ;  /* 0x000000020f0f7211 */ /* 0x000fe200078f20ff */
[----:B------:R-:W-:Y:S01]  /*04b0*/  IMAD.IADD R19, R2, 0x1, -R19 ;  /* 0x0000000102137824 */ /* 0x000fe200078e0a13 */
[----:B------:R-:W-:Y:S01]  /*04c0*/  SEL R2, R3, c[0x0][0x180], !P0 ;  /* 0x0000600003027a07 */ /* 0x000fe20004000000 */
[----:B------:R-:W-:Y:S01]  /*04d0*/  IMAD.SHL.U32 R21, R6, 0x4, RZ ;  /* 0x0000000406157824 */ /* 0x000fe200078e00ff */
[----:B------:R-:W-:Y:S01]  /*04e0*/  SEL R3, R17, c[0x0][0x184], !P0 ;  /* 0x0000610011037a07 */ /* 0x000fe20004000000 */
[----:B------:R-:W-:Y:S01]  /*04f0*/  IMAD.SHL.U32 R19, R19, 0x8, RZ ;  /* 0x0000000813137824 */ /* 0x000fe200078e00ff */
[----:B------:R-:W-:-:S02]  /*0500*/  LOP3.LUT R14, R7, 0x80008000, RZ, 0xc0, !PT ;  /* 0x80008000070e7812 */ /* 0x000fc400078ec0ff */
[----:B------:R-:W-:Y:S02]  /*0510*/  SHF.R.S32.HI R16, RZ, 0x1f, R8 ;  /* 0x0000001fff107819 */ /* 0x000fe40000011408 */
[----:B------:R-:W-:Y:S02]  /*0520*/  SHF.R.S32.HI R17, RZ, 0x1f, R9 ;  /* 0x0000001fff117819 */ /* 0x000fe40000011409 */
[----:B------:R-:W-:Y:S02]  /*0530*/  SHF.R.S32.HI R18, RZ, 0x1f, R18 ;  /* 0x0000001fff127819 */ /* 0x000fe40000011412 */
[----:B------:R-:W-:Y:S02]  /*0540*/  SHF.R.S32.HI R20, RZ, 0x1f, R20 ;  /* 0x0000001fff147819 */ /* 0x000fe40000011414 */
[----:B------:R-:W-:Y:S02]  /*0550*/  SHF.R.S32.HI R7, RZ, 0x1f, R6 ;  /* 0x0000001fff077819 */ /* 0x000fe40000011406 */
[----:B------:R-:W-:-:S02]  /*0560*/  SHF.R.S32.HI R15, RZ, 0x4, R15 ;  /* 0x00000004ff0f7819 */ /* 0x000fc4000001140f */
[----:B------:R-:W-:Y:S02]  /*0570*/  LOP3.LUT R16, R16, 0x80008000, RZ, 0xc0, !PT ;  /* 0x8000800010107812 */ /* 0x000fe400078ec0ff */
[----:B------:R-:W-:Y:S02]  /*0580*/  LOP3.LUT R17, R17, 0x80008000, RZ, 0xc0, !PT ;  /* 0x8000800011117812 */ /* 0x000fe400078ec0ff */
[----:B------:R-:W-:Y:S02]  /*0590*/  LOP3.LUT R18, R18, 0x80008000, RZ, 0xc0, !PT ;  /* 0x8000800012127812 */ /* 0x000fe400078ec0ff */
[----:B------:R-:W-:Y:S02]  /*05a0*/  LOP3.LUT R20, R20, 0x80008000, RZ, 0xc0, !PT ;  /* 0x8000800014147812 */ /* 0x000fe400078ec0ff */
[----:B------:R-:W-:Y:S02]  /*05b0*/  SHF.L.U64.HI R22, R6, 0x2, R7 ;  /* 0x0000000206167819 */ /* 0x000fe40000010207 */
[----:B------:R-:W-:-:S02]  /*05c0*/  IADD3 R23, R19, 0x4, RZ ;  /* 0x0000000413177810 */ /* 0x000fc40007ffe0ff */
.L_x_37:
[----:B------:R-:W-:Y:S02]  /*05d0*/  ISETP.GE.AND P2, PT, R10, R11, PT ;  /* 0x0000000b0a00720c */ /* 0x000fe40003f46270 */
[----:B------:R-:W-:-:S04]  /*05e0*/  IADD3 R0, R0, 0x20000, RZ ;  /* 0x0002000000007810 */ /* 0x000fc80007ffe0ff */
[----:B------:R-:W-:-:S07]  /*05f0*/  ISETP.GE.AND P1, PT, R0, R11, PT ;  /* 0x0000000b0000720c */ /* 0x000fce0003f26270 */
[----:B------:R-:W-:Y:S05]  /*0600*/  @P2 BRA `(.L_x_35) ;  /* 0x0000044000002947 */ /* 0x000fea0003800000 */
[----:B------:R-:W-:-:S04]  /*0610*/  SHF.R.S32.HI R7, RZ, 0x1f, R10 ;  /* 0x0000001fff077819 */ /* 0x000fc8000001140a */
[----:B------:R-:W-:-:S04]  /*0620*/  LEA.HI R6, R7, R10, RZ, 0x5 ;  /* 0x0000000a07067211 */ /* 0x000fc800078f28ff */
[----:B------:R-:W-:Y:S02]  /*0630*/  LEA.HI.SX32 R9, R6, R15, 0x1b ;  /* 0x0000000f06097211 */ /* 0x000fe400078fdaff */
[----:B------:R-:W-:-:S03]  /*0640*/  LEA.HI R6, R10, R10, RZ, 0x1 ;  /* 0x0000000a0a067211 */ /* 0x000fc600078f08ff */
[----:B------:R-:W-:Y:S01]  /*0650*/  IMAD.WIDE R8, R9, 0x2, R2 ;  /* 0x0000000209087825 */ /* 0x000fe200078e0202 */
[----:B------:R-:W-:-:S04]  /*0660*/  SHF.R.S32.HI R6, RZ, 0x1, R6 ;  /* 0x00000001ff067819 */ /* 0x000fc80000011406 */
[--C-:B------:R-:W-:Y:S01]  /*0670*/  SHF.R.S32.HI R7, RZ, 0x1f, R6.reuse ;  /* 0x0000001fff077819 */ /* 0x100fe20000011406 */
[----:B------:R0:W5:Y:S01]  /*0680*/  LDG.E.U16.CONSTANT R8, [R8.64] ;  /* 0x0000000408087981 */ /* 0x000162000c1e9500 */
[----:B------:R-:W-:-:S04]  /*0690*/  IADD3 R6, P2, P3, R21, R12, R6 ;  /* 0x0000000c15067210 */ /* 0x000fc80007b5e006 */
[----:B------:R-:W-:Y:S01]  /*06a0*/  IADD3.X R7, R22, R13, R7, P2, P3 ;  /* 0x0000000d16077210 */ /* 0x000fe200017e6407 */
[----:B------:R-:W-:Y:S05]  /*06b0*/  @!P0 BRA `(.L_x_36) ;  /* 0x000001d000008947 */ /* 0x000fea0003800000 */
[----:B------:R-:W2:Y:S02]  /*06c0*/  LDG.E.CONSTANT R6, [R6.64] ;  /* 0x0000000406067981 */ /* 0x000ea4000c1e9900 */
[----:B0-2---:R-:W-:-:S04]  /*06d0*/  SHF.R.U32.HI R9, RZ, R23, R6 ;  /* 0x00000017ff097219 */ /* 0x005fc80000011606 */
[----:B------:R-:W-:Y:S02]  /*06e0*/  LOP3.LUT R24, R9, 0xf, RZ, 0xc0, !PT ;  /* 0x0000000f09187812 */ /* 0x000fe400078ec0ff */
[----:B------:R-:W-:Y:S02]  /*06f0*/  SHF.R.U32.HI R9, RZ, R19, R6 ;  /* 0x00000013ff097219 */ /* 0x000fe40000011606 */
[----:B------:R-:W-:Y:S02]  /*0700*/  IADD3 R24, R24, -0x8, RZ ;  /* 0xfffffff818187810 */ /* 0x000fe40007ffe0ff */
[----:B------:R-:W-:-:S04]  /*0710*/  LOP3.LUT R9, R9, 0xf, RZ, 0xc0, !PT ;  /* 0x0000000f09097812 */ /* 0x000fc800078ec0ff */
[----:B------:R-:W-:Y:S01]  /*0720*/  IADD3 R9, R9, -0x8, RZ ;  /* 0xfffffff809097810 */ /* 0x000fe20007ffe0ff */
        /* <DEDUP_REMOVED lines=22> */
.L_x_36:
        /* <DEDUP_REMOVED lines=28> */
.L_x_35:
[----:B0-----:R-:W-:Y:S02]  /*0a50*/  IADD3 R4, P2, R4, 0x40000, RZ ;  /* 0x0004000004047810 */ /* 0x001fe40007f5e0ff */
[----:B------:R-:W-:-:S03]  /*0a60*/  IADD3 R10, R10, 0x20000, RZ ;  /* 0x000200000a0a7810 */ /* 0x000fc60007ffe0ff */
[----:B------:R-:W-:Y:S01]  /*0a70*/  IMAD.X R5, RZ, RZ, R5, P2 ;  /* 0x000000ffff057224 */ /* 0x000fe200010e0605 */
[----:B------:R-:W-:Y:S05]  /*0a80*/  @!P1 BRA `(.L_x_37) ;  /* 0xfffffb4000009947 */ /* 0x000fea000383ffff */
[----:B------:R-:W-:Y:S05]  /*0a90*/  EXIT ;  /* 0x000000000000794d */ /* 0x000fea0003800000 */
.L_x_38:
        /* <DEDUP_REMOVED lines=14> */
.L_x_80:


//--------------------- .text._Z19fp16_to_q_kv_kernelILi8ELi8EEvPK6__halfPhPS0_S2_S3_S4_iii --------------------------
	.section	.text._Z19fp16_to_q_kv_kernelILi8ELi8EEvPK6__halfPhPS0_S2_S3_S4_iii,"ax",@progbits
	.sectioninfo	@"SHI_REGISTERS=20"
	.align	128
        .global         _Z19fp16_to_q_kv_kernelILi8ELi8EEvPK6__halfPhPS0_S2_S3_S4_iii
        .type           _Z19fp16_to_q_kv_kernelILi8ELi8EEvPK6__halfPhPS0_S2_S3_S4_iii,@function
        .size           _Z19fp16_to_q_kv_kernelILi8ELi8EEvPK6__halfPhPS0_S2_S3_S4_iii,(.L_x_81 - _Z19fp16_to_q_kv_kernelILi8ELi8EEvPK6__halfPhPS0_S2_S3_S4_iii)
        .other          _Z19fp16_to_q_kv_kernelILi8ELi8EEvPK6__halfPhPS0_S2_S3_S4_iii,@"STO_CUDA_ENTRY STV_DEFAULT"
_Z19fp16_to_q_kv_kernelILi8ELi8EEvPK6__halfPhPS0_S2_S3_S4_iii:
.text._Z19fp16_to_q_kv_kernelILi8ELi8EEvPK6__halfPhPS0_S2_S3_S4_iii:
[----:B------:R-:W-:Y:S02]  /*0000*/  IMAD.MOV.U32 R1, RZ, RZ, c[0x0][0x28] ;  /* 0x00000a00ff017624 */ /* 0x000fe400078e00ff */
[----:B------:R-:W0:Y:S01]  /*0010*/  S2R R2, SR_CTAID.Z ;  /* 0x0000000000027919 */ /* 0x000e220000002700 */
[----:B------:R-:W-:Y:S01]  /*0020*/  IMAD.MOV.U32 R3, RZ, RZ, c[0x0][0x17c] ;  /* 0x00005f00ff037624 */ /* 0x000fe200078e00ff */
[----:B------:R-:W-:Y:S02]  /*0030*/  ULDC.64 UR4, c[0x0][0x118] ;  /* 0x0000460000047ab9 */ /* 0x000fe40000000a00 */
[----:B------:R-:W1:Y:S04]  /*0040*/  S2R R4, SR_CTAID.X ;  /* 0x0000000000047919 */ /* 0x000e680000002500 */
[----:B------:R-:W2:Y:S04]  /*0050*/  S2R R5, SR_CTAID.Y ;  /* 0x0000000000057919 */ /* 0x000ea80000002600 */
[----:B------:R-:W3:Y:S01]  /*0060*/  S2R R0, SR_TID.X ;  /* 0x0000000000007919 */ /* 0x000ee20000002100 */
[----:B0-----:R-:W-:-:S04]  /*0070*/  LOP3.LUT R2, R2, 0x1, RZ, 0xc0, !PT ;  /* 0x0000000102027812 */ /* 0x001fc800078ec0ff */
[----:B------:R-:W-:Y:S01]  /*0080*/  ISETP.NE.U32.AND P0, PT, R2, 0x1, PT ;  /* 0x000000010200780c */ /* 0x000fe20003f05070 */
[----:B------:R-:W-:Y:S01]  /*0090*/  IMAD.MOV.U32 R2, RZ, RZ, c[0x0][0x178] ;  /* 0x00005e00ff027624 */ /* 0x000fe200078e00ff */
[----:B-1----:R-:W-:Y:S02]  /*00a0*/  LEA R4, R4, c[0x0][0x194], 0x9 ;  /* 0x0000650004047a11 */ /* 0x002fe400078e48ff */
[----:B------:R-:W-:Y:S02]  /*00b0*/  SEL R3, R3, c[0x0][0x164], !P0 ;  /* 0x0000590003037a07 */ /* 0x000fe40004000000 */
[----:B------:R-:W-:Y:S01]  /*00c0*/  SEL R2, R2, c[0x0][0x160], !P0 ;  /* 0x0000580002027a07 */ /* 0x000fe20004000000 */
[----:B--2---:R-:W-:-:S04]  /*00d0*/  IMAD R4, R5, c[0x0][0x198], R4 ;  /* 0x0000660005047a24 */ /* 0x004fc800078e0204 */
[----:B------:R-:W-:-:S06]  /*00e0*/  IMAD.WIDE R2, R4, 0x2, R2 ;  /* 0x0000000204027825 */ /* 0x000fcc00078e0202 */
[----:B---3--:R-:W-:-:S06]  /*00f0*/  IMAD.WIDE R8, R0, 0x4, R2 ;  /* 0x0000000400087825 */ /* 0x008fcc00078e0202 */
[----:B------:R0:W5:Y:S01]  /*0100*/  LDG.E.CONSTANT R8, [R8.64] ;  /* 0x0000000408087981 */ /* 0x000162000c1e9900 */
[----:B------:R-:W-:Y:S01]  /*0110*/  IMAD.MOV.U32 R2, RZ, RZ, c[0x0][0x188] ;  /* 0x00006200ff027624 */ /* 0x000fe200078e00ff */
[----:B------:R-:W-:Y:S01]  /*0120*/  SHF.R.S32.HI R5, RZ, 0x1f, R0 ;  /* 0x0000001fff057819 */ /* 0x000fe20000011400 */
[----:B------:R-:W-:Y:S01]  /*0130*/  IMAD.MOV.U32 R3, RZ, RZ, c[0x0][0x18c] ;  /* 0x00006300ff037624 */ /* 0x000fe200078e00ff */
[----:B------:R-:W-:Y:S02]  /*0140*/  SHF.R.S32.HI R6, RZ, 0x1f, R4 ;  /* 0x0000001fff067819 */ /* 0x000fe40000011404 */
[----:B------:R-:W-:Y:S02]  /*0150*/  SEL R2, R2, c[0x0][0x170], !P0 ;  /* 0x00005c0002027a07 */ /* 0x000fe40004000000 */
[----:B------:R-:W-:Y:S01]  /*0160*/  SEL R3, R3, c[0x0][0x174], !P0 ;  /* 0x00005d0003037a07 */ /* 0x000fe20004000000 */
[----:B------:R-:W-:Y:S05]  /*0170*/  @P0 BRA `(.L_x_39) ;  /* 0x000006d000000947 */ /* 0x000fea0003800000 */
[----:B0----5:R-:W0:Y:S01]  /*0180*/  SHFL.BFLY PT, R9, R8, 0x1, 0x1f ;  /* 0x0c201f0008097f89 */ /* 0x021e2200000e0000 */
[----:B------:R-:W-:Y:S01]  /*0190*/  LOP3.LUT R7, R0, 0x1, RZ, 0xc0, !PT ;  /* 0x0000000100077812 */ /* 0x000fe200078ec0ff */
[----:B------:R-:W-:-:S04]  /*01a0*/  ULDC.64 UR6, c[0x0][0x180] ;  /* 0x0000600000067ab9 */ /* 0x000fc80000000a00 */
[----:B------:R-:W-:-:S05]  /*01b0*/  IMAD.MOV R11, RZ, RZ, -R7 ;  /* 0x000000ffff0b7224 */ /* 0x000fca00078e0a07 */
        /* <DEDUP_REMOVED lines=17> */
[----:B------:R-:W-:-:S04]  /*02d0*/  SHF.R.S32.HI R11, RZ, 0x1f, R11 ;  /* 0x0000001fff0b7819 */ /* 0x000fc8000001140b */
[----:B------:R-:W-:Y:S02]  /*02e0*/  LOP3.LUT R12, R8, 0x80008000, R11, 0x78, !PT ;  /* 0x80008000080c7812 */ /* 0x000fe400078e780b */
[----:B------:R-:W-:-:S05]  /*02f0*/  LOP3.LUT R11, R0, 0x10, RZ, 0xc0, !PT ;  /* 0x00000010000b7812 */ /* 0x000fca00078ec0ff */
[----:B------:R-:W-:Y:S01]  /*0300*/  IMAD.MOV R11, RZ, RZ, -R11 ;  /* 0x000000ffff0b7224 */ /* 0x000fe200078e0a0b */
[----:B0-----:R-:W-:-:S04]  /*0310*/  HADD2 R9, R12, R9 ;  /* 0x000000090c097230 */ /* 0x001fc80000000000 */
[----:B------:R-:W-:Y:S01]  /*0320*/  SHF.R.S32.HI R12, RZ, 0x1f, R11 ;  /* 0x0000001fff0c7819 */ /* 0x000fe2000001140b */
[----:B------:R-:W0:Y:S03]  /*0330*/  SHFL.BFLY PT, R10, R9, 0x10, 0x1f ;  /* 0x0e001f00090a7f89 */ /* 0x000e2600000e0000 */
[----:B------:R-:W-:-:S06]  /*0340*/  LOP3.LUT R11, R9, 0x80008000, R12, 0x78, !PT ;  /* 0x80008000090b7812 */ /* 0x000fcc00078e780c */
[----:B0-----:R-:W-:-:S10]  /*0350*/  HFMA2.MMA R10, R11, 1, 1, R10 ;  /* 0x3c003c000b0a7835 */ /* 0x001fd4000000000a */
[----:B------:R-:W-:Y:S02]  /*0360*/  HMNMX2 R8, |R10|.H0_H0, |R10|.H1_H1, !PT ;  /* 0x7000000a0a087240 */ /* 0x000fe40007800a00 */
[----:B------:R-:W-:-:S03]  /*0370*/  HADD2.F32 R15, -RZ, R10.H1_H1 ;  /* 0x3000000aff0f7230 */ /* 0x000fc60000004100 */
[----:B------:R-:W0:Y:S02]  /*0380*/  SHFL.BFLY PT, R11, R8, 0x8, 0x1f ;  /* 0x0d001f00080b7f89 */ /* 0x000e2400000e0000 */
[----:B0-----:R-:W-:-:S05]  /*0390*/  HMNMX2 R11, R8.H0_H0, R11.H0_H0, !PT ;  /* 0x2000000b080b7240 */ /* 0x001fca0007800800 */
[----:B------:R-:W0:Y:S02]  /*03a0*/  SHFL.BFLY PT, R12, R11, 0x4, 0x1f ;  /* 0x0c801f000b0c7f89 */ /* 0x000e2400000e0000 */
[----:B0-----:R-:W-:Y:S02]  /*03b0*/  HMNMX2 R12, R11.H0_H0, R12.H0_H0, !PT ;  /* 0x2000000c0b0c7240 */ /* 0x001fe40007800800 */
[----:B------:R-:W-:-:S03]  /*03c0*/  HADD2.F32 R11, -RZ, R10.H0_H0 ;  /* 0x2000000aff0b7230 */ /* 0x000fc60000004100 */
[----:B------:R-:W0:Y:S02]  /*03d0*/  SHFL.BFLY PT, R9, R12, 0x2, 0x1f ;  /* 0x0c401f000c097f89 */ /* 0x000e2400000e0000 */
[----:B0-----:R-:W-:-:S05]  /*03e0*/  HMNMX2 R9, R12.H0_H0, R9.H0_H0, !PT ;  /* 0x200000090c097240 */ /* 0x001fca0007800800 */
[----:B------:R-:W0:Y:S02]  /*03f0*/  SHFL.BFLY PT, R14, R9, 0x1, 0x1f ;  /* 0x0c201f00090e7f89 */ /* 0x000e2400000e0000 */
[----:B0-----:R-:W-:Y:S01]  /*0400*/  HMNMX2 R8, R9.H0_H0, R14.H0_H0, !PT ;  /* 0x2000000e09087240 */ /* 0x001fe20007800800 */
[----:B------:R-:W-:-:S04]  /*0410*/  IMAD.MOV.U32 R9, RZ, RZ, 0x5800 ;  /* 0x00005800ff097424 */ /* 0x000fc800078e00ff */
[----:B------:R-:W-:-:S04]  /*0420*/  HADD2.F32 R14, -RZ, R8.H0_H0 ;  /* 0x20000008ff0e7230 */ /* 0x000fc80000004100 */
[----:B------:R-:W0:Y:S02]  /*0430*/  MUFU.RCP R16, R14 ;  /* 0x0000000e00107308 */ /* 0x000e240000001000 */
[----:B0-----:R-:W-:Y:S02]  /*0440*/  FMUL.FTZ R13, R11, R16 ;  /* 0x000000100b0d7220 */ /* 0x001fe40000410000 */
[----:B------:R-:W-:-:S03]  /*0450*/  FMUL.FTZ R17, R16, R15 ;  /* 0x0000000f10117220 */ /* 0x000fc60000410000 */
[----:B------:R-:W-:Y:S02]  /*0460*/  F2FP.PACK_AB R10, RZ, R13 ;  /* 0x0000000dff0a723e */ /* 0x000fe400000000ff */
[----:B------:R-:W-:-:S03]  /*0470*/  F2FP.PACK_AB R12, RZ, R17 ;  /* 0x00000011ff0c723e */ /* 0x000fc600000000ff */
[C---:B------:R-:W-:Y:S02]  /*0480*/  HSETP2.GEU.AND P3, PT, |R10|.reuse.H0_H0, 8.523464202880859375e-06, 8.523464202880859375e-06, PT ;  /* 0x008f008f0a007434 */ /* 0x040fe40003f6ea00 */
[----:B------:R-:W-:Y:S02]  /*0490*/  HSETP2.GT.AND P2, PT, |R10|.H0_H0, RZ.H0_H0, PT ;  /* 0x200000ff0a007234 */ /* 0x000fe40003f44a00 */
[C---:B------:R-:W-:Y:S02]  /*04a0*/  HSETP2.GEU.AND P0, PT, |R12|.reuse.H0_H0, 8.523464202880859375e-06, 8.523464202880859375e-06, PT ;  /* 0x008f008f0c007434 */ /* 0x040fe40003f0ea00 */
[----:B------:R-:W-:Y:S01]  /*04b0*/  HSETP2.GT.AND P1, PT, |R12|.H0_H0, RZ.H0_H0, PT ;  /* 0x200000ff0c007234 */ /* 0x000fe20003f24a00 */
[----:B------:R-:W-:-:S04]  /*04c0*/  PLOP3.LUT P2, PT, P3, P2, PT, 0xa2, 0x0 ;  /* 0x000000000000781c */ /* 0x000fc80001f45472 */
[----:B------:R-:W-:Y:S02]  /*04d0*/  PLOP3.LUT P0, PT, P0, P1, PT, 0xa2, 0x0 ;  /* 0x000000000000781c */ /* 0x000fe40000703472 */
[----:B------:R-:W-:-:S07]  /*04e0*/  LOP3.LUT P1, RZ, R0, 0xf, RZ, 0xc0, !PT ;  /* 0x0000000f00ff7812 */ /* 0x000fce000782c0ff */
[----:B------:R-:W-:-:S04]  /*04f0*/  @!P2 FFMA.FTZ R11, -R14, R13, R11 ;  /* 0x0000000d0e0ba223 */ /* 0x000fc8000001010b */
[----:B------:R-:W-:Y:S02]  /*0500*/  @!P0 FFMA.FTZ R14, -R14, R17, R15 ;  /* 0x000000110e0e8223 */ /* 0x000fe4000001010f */
[C---:B------:R-:W-:Y:S01]  /*0510*/  @!P2 FFMA.FTZ R11, R16.reuse, R11, R13 ;  /* 0x0000000b100ba223 */ /* 0x040fe2000001000d */
[----:B------:R-:W-:Y:S01]  /*0520*/  @!P1 SHF.R.S32.HI R15, RZ, 0x1f, R0 ;  /* 0x0000001fff0f9819 */ /* 0x000fe20000011400 */
[----:B------:R-:W-:Y:S01]  /*0530*/  @!P0 FFMA.FTZ R14, R16, R14, R17 ;  /* 0x0000000e100e8223 */ /* 0x000fe20000010011 */
[----:B------:R-:W-:Y:S02]  /*0540*/  @!P1 HMUL2 R8, R8.H0_H0, 0.0078125, 0.0078125 ;  /* 0x2000200008089832 */ /* 0x000fe40000000800 */
[----:B------:R-:W-:Y:S02]  /*0550*/  @!P2 F2FP.PACK_AB R10, RZ, R11 ;  /* 0x0000000bff0aa23e */ /* 0x000fe400000000ff */
[----:B------:R-:W-:Y:S02]  /*0560*/  @!P0 F2FP.PACK_AB R12, RZ, R14 ;  /* 0x0000000eff0c823e */ /* 0x000fe400000000ff */
[----:B------:R-:W-:-:S02]  /*0570*/  ISETP.NE.AND P2, PT, R7, RZ, PT ;  /* 0x000000ff0700720c */ /* 0x000fc40003f45270 */
[----:B------:R-:W-:Y:S02]  /*0580*/  PRMT R10, R10, 0x5410, R12 ;  /* 0x000054100a0a7816 */ /* 0x000fe4000000000c */
[----:B------:R-:W-:Y:S02]  /*0590*/  @!P1 LEA.HI R15, R15, R0, RZ, 0x4 ;  /* 0x000000000f0f9211 */ /* 0x000fe400078f20ff */
[----:B------:R-:W-:Y:S01]  /*05a0*/  ISETP.GT.AND P0, PT, R0, 0x1f, PT ;  /* 0x0000001f0000780c */ /* 0x000fe20003f04270 */
[----:B------:R-:W-:Y:S01]  /*05b0*/  HFMA2 R9, R10, R9.H0_H0, 128, 128 ;  /* 0x580058000a097431 */ /* 0x000fe20000040009 */
[----:B------:R-:W-:-:S03]  /*05c0*/  @!P1 SHF.R.S32.HI R15, RZ, 0x4, R15 ;  /* 0x00000004ff0f9819 */ /* 0x000fc6000001140f */
[----:B------:R-:W0:Y:S02]  /*05d0*/  F2I.F16.NTZ R12, R9.H1 ;  /* 0x10000009000c7305 */ /* 0x000e240000103100 */
[----:B------:R-:W-:Y:S01]  /*05e0*/  @!P2 LEA.HI R7, R0, R0, RZ, 0x1 ;  /* 0x000000000007a211 */ /* 0x000fe200078f08ff */
[----:B------:R-:W-:-:S04]  /*05f0*/  @!P1 IMAD.SHL.U32 R15, R15, 0x2, RZ ;  /* 0x000000020f0f9824 */ /* 0x000fc800078e00ff */
[----:B------:R-:W-:Y:S01]  /*0600*/  @!P2 IMAD.SHL.U32 R7, R7, 0x2, RZ ;  /* 0x000000020707a824 */ /* 0x000fe200078e00ff */
[----:B------:R-:W1:Y:S08]  /*0610*/  F2I.F16.NTZ R10, R9 ;  /* 0x00000009000a7305 */ /* 0x000e700000103100 */
[----:B0-----:R-:W0:Y:S08]  /*0620*/  I2F R12, R12 ;  /* 0x0000000c000c7306 */ /* 0x001e300000201400 */
[----:B-1----:R-:W1:Y:S01]  /*0630*/  I2F R10, R10 ;  /* 0x0000000a000a7306 */ /* 0x002e620000201400 */
[----:B0-----:R-:W-:-:S02]  /*0640*/  FMNMX.FTZ R11, R12, 255, PT ;  /* 0x437f00000c0b7809 */ /* 0x001fc40003810000 */
[----:B------:R-:W-:Y:S02]  /*0650*/  @!P2 LOP3.LUT R12, R7, 0xfffffffc, RZ, 0xc0, !PT ;  /* 0xfffffffc070ca812 */ /* 0x000fe400078ec0ff */
[----:B------:R-:W-:Y:S02]  /*0660*/  FMNMX.FTZ R13, RZ, R11, !PT ;  /* 0x0000000bff0d7209 */ /* 0x000fe40007810000 */
[----:B-1----:R-:W-:-:S04]  /*0670*/  FMNMX.FTZ R11, R10, 255, PT ;  /* 0x437f00000a0b7809 */ /* 0x002fc80003810000 */
[----:B------:R-:W0:Y:S01]  /*0680*/  F2I.FTZ.TRUNC.NTZ R13, R13 ;  /* 0x0000000d000d7305 */ /* 0x000e22000021f100 */
[----:B------:R-:W-:-:S07]  /*0690*/  FMNMX.FTZ R11, RZ, R11, !PT ;  /* 0x0000000bff0b7209 */ /* 0x000fce0007810000 */
[----:B------:R-:W1:Y:S01]  /*06a0*/  F2I.FTZ.TRUNC.NTZ R11, R11 ;  /* 0x0000000b000b7305 */ /* 0x000e62000021f100 */
[----:B0-----:R-:W-:-:S05]  /*06b0*/  IMAD.SHL.U32 R14, R13, 0x100, RZ ;  /* 0x000001000d0e7824 */ /* 0x001fca00078e00ff */
[----:B-1----:R-:W-:-:S05]  /*06c0*/  LOP3.LUT R14, R14, R11, RZ, 0xfc, !PT ;  /* 0x0000000b0e0e7212 */ /* 0x002fca00078efcff */
[----:B------:R-:W0:Y:S02]  /*06d0*/  SHFL.DOWN PT, R9, R14, 0x1, 0x1f ;  /* 0x08201f000e097f89 */ /* 0x000e2400000e0000 */
[----:B0-----:R-:W-:-:S05]  /*06e0*/  IMAD.U32 R9, R9, 0x10000, RZ ;  /* 0x0001000009097824 */ /* 0x001fca00078e00ff */
[----:B------:R-:W-:Y:S02]  /*06f0*/  LOP3.LUT R17, R9, R14, RZ, 0xfc, !PT ;  /* 0x0000000e09117212 */ /* 0x000fe400078efcff */
[----:B------:R-:W-:-:S03]  /*0700*/  PRMT R14, R8, 0x7610, R14 ;  /* 0x00007610080e7816 */ /* 0x000fc6000000000e */
[----:B------:R-:W-:Y:S04]  /*0710*/  @!P2 STS [R12], R17 ;  /* 0x000000110c00a388 */ /* 0x000fe80000000800 */
[----:B------:R-:W-:Y:S04]  /*0720*/  @!P1 STS.U16 [R15+0x200], R14 ;  /* 0x0002000e0f009388 */ /* 0x000fe80000000400 */
[----:B------:R-:W-:Y:S01]  /*0730*/  BAR.SYNC.DEFER_BLOCKING 0x0 ;  /* 0x0000000000007b1d */ /* 0x000fe20000010000 */
[----:B------:R-:W-:-:S04]  /*0740*/  IADD3 R7, P1, R4, UR6, RZ ;  /* 0x0000000604077c10 */ /* 0x000fc8000ff3e0ff */
[----:B------:R-:W-:Y:S02]  /*0750*/  IADD3.X R13, R6, UR7, RZ, P1, !PT ;  /* 0x00000007060d7c10 */ /* 0x000fe40008ffe4ff */
[----:B------:R-:W-:-:S04]  /*0760*/  @!P0 LEA R6, P1, R0, R7, 0x4 ;  /* 0x0000000700068211 */ /* 0x000fc800078220ff */
[----:B------:R-:W-:Y:S02]  /*0770*/  @!P0 LEA.HI.X R7, R0, R13, R5, 0x4, P1 ;  /* 0x0000000d00078211 */ /* 0x000fe400008f2405 */
[----:B------:R-:W-:-:S04]  /*0780*/  SHF.R.S32.HI R13, RZ, 0x1f, R4 ;  /* 0x0000001fff0d7819 */ /* 0x000fc80000011404 */
[----:B------:R-:W-:-:S04]  /*0790*/  LEA.HI R13, R13, R4, RZ, 0x5 ;  /* 0x000000040d0d7211 */ /* 0x000fc800078f28ff */
[----:B------:R-:W-:Y:S01]  /*07a0*/  SHF.R.S32.HI R13, RZ, 0x5, R13 ;  /* 0x00000005ff0d7819 */ /* 0x000fe2000001140d */
[----:B------:R-:W0:Y:S04]  /*07b0*/  @!P0 LDS.128 R8, [R0.X16] ;  /* 0x0000000000088984 */ /* 0x000e28000000cc00 */
[----:B------:R-:W-:Y:S01]  /*07c0*/  IMAD.WIDE R2, R13, 0x2, R2 ;  /* 0x000000020d027825 */ /* 0x000fe200078e0202 */
[----:B0-----:R0:W-:Y:S01]  /*07d0*/  @!P0 STG.E.128.STRONG.SM [R6.64], R8 ;  /* 0x0000000806008986 */ /* 0x0011e2000c10bd04 */
[----:B------:R-:W-:-:S13]  /*07e0*/  ISETP.GT.AND P0, PT, R0, 0x1, PT ;  /* 0x000000010000780c */ /* 0x000fda0003f04270 */
[----:B------:R-:W-:Y:S05]  /*07f0*/  @P0 EXIT ;  /* 0x000000000000094d */ /* 0x000fea0003800000 */
[----:B0-----:R-:W0:Y:S01]  /*0800*/  LDS.128 R8, [R0.X16+0x200] ;  /* 0x0002000000087984 */ /* 0x001e22000000cc00 */
[----:B------:R-:W-:-:S04]  /*0810*/  LEA R2, P0, R0, R2, 0x4 ;  /* 0x0000000200027211 */ /* 0x000fc800078020ff */
[----:B------:R-:W-:-:S05]  /*0820*/  LEA.HI.X R3, R0, R3, R5, 0x4, P0 ;  /* 0x0000000300037211 */ /* 0x000fca00000f2405 */
[----:B0-----:R-:W-:Y:S01]  /*0830*/  STG.E.128.STRONG.SM [R2.64], R8 ;  /* 0x0000000802007986 */ /* 0x001fe2000c10bd04 */
[----:B------:R-:W-:Y:S05]  /*0840*/  EXIT ;  /* 0x000000000000794d */ /* 0x000fea0003800000 */
.L_x_39:
        /* <DEDUP_REMOVED lines=54> */
[----:B------:R-:W-:-:S07]  /*0bb0*/  ISETP.NE.AND P1, PT, R7, RZ, PT ;  /* 0x000000ff0700720c */ /* 0x000fce0003f25270 */
[----:B------:R-:W-:-:S04]  /*0bc0*/  @!P2 FFMA.FTZ R11, -R14, R13, R11 ;  /* 0x0000000d0e0ba223 */ /* 0x000fc8000001010b */
[----:B------:R-:W-:Y:S02]  /*0bd0*/  @!P0 FFMA.FTZ R14, -R14, R17, R15 ;  /* 0x000000110e0e8223 */ /* 0x000fe4000001010f */
[----:B------:R-:W-:Y:S01]  /*0be0*/  @!P2 FFMA.FTZ R11, R16, R11, R13 ;  /* 0x0000000b100ba223 */ /* 0x000fe2000001000d */
[----:B------:R-:W-:Y:S01]  /*0bf0*/  @!P1 LEA.HI R7, R0, R0, RZ, 0x1 ;  /* 0x0000000000079211 */ /* 0x000fe200078f08ff */
[----:B------:R-:W-:-:S03]  /*0c00*/  @!P0 FFMA.FTZ R14, R16, R14, R17 ;  /* 0x0000000e100e8223 */ /* 0x000fc60000010011 */
[----:B------:R-:W-:Y:S01]  /*0c10*/  @!P2 F2FP.PACK_AB R10, RZ, R11 ;  /* 0x0000000bff0aa23e */ /* 0x000fe200000000ff */
[----:B------:R-:W-:Y:S01]  /*0c20*/  @!P1 IMAD.SHL.U32 R7, R7, 0x2, RZ ;  /* 0x0000000207079824 */ /* 0x000fe200078e00ff */
[----:B------:R-:W-:Y:S02]  /*0c30*/  @!P0 F2FP.PACK_AB R12, RZ, R14 ;  /* 0x0000000eff0c823e */ /* 0x000fe400000000ff */
[----:B------:R-:W-:Y:S02]  /*0c40*/  LOP3.LUT P2, RZ, R0, 0xf, RZ, 0xc0, !PT ;  /* 0x0000000f00ff7812 */ /* 0x000fe4000784c0ff */
[----:B------:R-:W-:Y:S02]  /*0c50*/  PRMT R10, R10, 0x5410, R12 ;  /* 0x000054100a0a7816 */ /* 0x000fe4000000000c */
[----:B------:R-:W-:-:S03]  /*0c60*/  ISETP.GT.AND P0, PT, R0, 0x1f, PT ;  /* 0x0000001f0000780c */ /* 0x000fc60003f04270 */
[----:B------:R-:W-:-:S04]  /*0c70*/  HFMA2 R9, R10, R9.H0_H0, 128, 128 ;  /* 0x580058000a097431 */ /* 0x000fc80000040009 */
[----:B------:R-:W0:Y:S02]  /*0c80*/  F2I.F16.NTZ R12, R9.H1 ;  /* 0x10000009000c7305 */ /* 0x000e240000103100 */
[----:B------:R-:W-:Y:S01]  /*0c90*/  @!P2 SHF.R.S32.HI R15, RZ, 0x1f, R0 ;  /* 0x0000001fff0fa819 */ /* 0x000fe20000011400 */
[----:B------:R-:W-:-:S03]  /*0ca0*/  @!P2 HMUL2 R8, R8.H0_H0, 0.0078125, 0.0078125 ;  /* 0x200020000808a832 */ /* 0x000fc60000000800 */
[----:B------:R-:W-:Y:S02]  /*0cb0*/  @!P2 LEA.HI R15, R15, R0, RZ, 0x4 ;  /* 0x000000000f0fa211 */ /* 0x000fe400078f20ff */
[----:B------:R-:W1:Y:S01]  /*0cc0*/  F2I.F16.NTZ R10, R9 ;  /* 0x00000009000a7305 */ /* 0x000e620000103100 */
[----:B------:R-:W-:Y:S02]  /*0cd0*/  PRMT R16, R8, 0x7610, R16 ;  /* 0x0000761008107816 */ /* 0x000fe40000000010 */
[----:B------:R-:W-:-:S05]  /*0ce0*/  @!P2 SHF.R.S32.HI R15, RZ, 0x4, R15 ;  /* 0x00000004ff0fa819 */ /* 0x000fca000001140f */
[----:B0-----:R-:W0:Y:S01]  /*0cf0*/  I2F R12, R12 ;  /* 0x0000000c000c7306 */ /* 0x001e220000201400 */
[----:B------:R-:W-:-:S07]  /*0d00*/  @!P2 IMAD.SHL.U32 R15, R15, 0x2, RZ ;  /* 0x000000020f0fa824 */ /* 0x000fce00078e00ff */
[----:B-1----:R-:W1:Y:S01]  /*0d10*/  I2F R10, R10 ;  /* 0x0000000a000a7306 */ /* 0x002e620000201400 */
[----:B0-----:R-:W-:-:S04]  /*0d20*/  FMNMX.FTZ R11, R12, 255, PT ;  /* 0x437f00000c0b7809 */ /* 0x001fc80003810000 */
[----:B------:R-:W-:Y:S02]  /*0d30*/  FMNMX.FTZ R13, RZ, R11, !PT ;  /* 0x0000000bff0d7209 */ /* 0x000fe40007810000 */
[----:B-1----:R-:W-:-:S04]  /*0d40*/  FMNMX.FTZ R11, R10, 255, PT ;  /* 0x437f00000a0b7809 */ /* 0x002fc80003810000 */
[----:B------:R-:W0:Y:S01]  /*0d50*/  F2I.FTZ.TRUNC.NTZ R13, R13 ;  /* 0x0000000d000d7305 */ /* 0x000e22000021f100 */
[----:B------:R-:W-:-:S07]  /*0d60*/  FMNMX.FTZ R11, RZ, R11, !PT ;  /* 0x0000000bff0b7209 */ /* 0x000fce0007810000 */
[----:B------:R-:W1:Y:S01]  /*0d70*/  F2I.FTZ.TRUNC.NTZ R11, R11 ;  /* 0x0000000b000b7305 */ /* 0x000e62000021f100 */
[----:B0-----:R-:W-:Y:S01]  /*0d80*/  IMAD.SHL.U32 R14, R13, 0x100, RZ ;  /* 0x000001000d0e7824 */ /* 0x001fe200078e00ff */
[----:B------:R-:W-:-:S04]  /*0d90*/  @!P1 LOP3.LUT R13, R7, 0xfffffffc, RZ, 0xc0, !PT ;  /* 0xfffffffc070d9812 */ /* 0x000fc800078ec0ff */
[----:B-1----:R-:W-:-:S05]  /*0da0*/  LOP3.LUT R14, R14, R11, RZ, 0xfc, !PT ;  /* 0x0000000b0e0e7212 */ /* 0x002fca00078efcff */
[----:B------:R-:W0:Y:S02]  /*0db0*/  SHFL.DOWN PT, R9, R14, 0x1, 0x1f ;  /* 0x08201f000e097f89 */ /* 0x000e2400000e0000 */
[----:B0-----:R-:W-:-:S05]  /*0dc0*/  IMAD.U32 R9, R9, 0x10000, RZ ;  /* 0x0001000009097824 */ /* 0x001fca00078e00ff */
[----:B------:R-:W-:-:S05]  /*0dd0*/  LOP3.LUT R14, R9, R14, RZ, 0xfc, !PT ;  /* 0x0000000e090e7212 */ /* 0x000fca00078efcff */
[----:B------:R-:W-:Y:S01]  /*0de0*/  @!P1 STS [R13], R14 ;  /* 0x0000000e0d009388 */ /* 0x000fe20000000800 */
[----:B------:R-:W-:-:S03]  /*0df0*/  IADD3 R7, P1, R4, UR6, RZ ;  /* 0x0000000604077c10 */ /* 0x000fc6000ff3e0ff */
[----:B------:R-:W-:Y:S04]  /*0e00*/  @!P2 STS.U16 [R15+0x200], R16 ;  /* 0x000200100f00a388 */ /* 0x000fe80000000400 */
[----:B------:R-:W-:Y:S01]  /*0e10*/  BAR.SYNC.DEFER_BLOCKING 0x0 ;  /* 0x0000000000007b1d */ /* 0x000fe20000010000 */
[----:B------:R-:W-:Y:S02]  /*0e20*/  ISETP.GT.AND P2, PT, R0, 0x1, PT ;  /* 0x000000010000780c */ /* 0x000fe40003f44270 */
[----:B------:R-:W-:Y:S02]  /*0e30*/  IADD3.X R12, R6, UR7, RZ, P1, !PT ;  /* 0x00000007060c7c10 */ /* 0x000fe40008ffe4ff */
[----:B------:R-:W-:-:S04]  /*0e40*/  @!P0 LEA R6, P1, R0, R7, 0x4 ;  /* 0x0000000700068211 */ /* 0x000fc800078220ff */
[----:B------:R-:W-:Y:S01]  /*0e50*/  @!P0 LEA.HI.X R7, R0, R12, R5, 0x4, P1 ;  /* 0x0000000c00078211 */ /* 0x000fe200008f2405 */
[----:B------:R-:W0:Y:S04]  /*0e60*/  @!P0 LDS.128 R8, [R0.X16] ;  /* 0x0000000000088984 */ /* 0x000e28000000cc00 */
[----:B0-----:R0:W-:Y:S01]  /*0e70*/  @!P0 STG.E.128.STRONG.SM [R6.64], R8 ;  /* 0x0000000806008986 */ /* 0x0011e2000c10bd04 */
[----:B------:R-:W-:Y:S05]  /*0e80*/  @P2 EXIT ;  /* 0x000000000000294d */ /* 0x000fea0003800000 */
[----:B0-----:R-:W0:Y:S01]  /*0e90*/  LDS.128 R8, [R0.X16+0x200] ;  /* 0x0002000000087984 */ /* 0x001e22000000cc00 */
[----:B------:R-:W-:-:S04]  /*0ea0*/  SHF.R.S32.HI R7, RZ, 0x1f, R4 ;  /* 0x0000001fff077819 */ /* 0x000fc80000011404 */
[----:B------:R-:W-:-:S04]  /*0eb0*/  LEA.HI R7, R7, R4, RZ, 0x5 ;  /* 0x0000000407077211 */ /* 0x000fc800078f28ff */
[----:B------:R-:W-:-:S05]  /*0ec0*/  SHF.R.S32.HI R7, RZ, 0x5, R7 ;  /* 0x00000005ff077819 */ /* 0x000fca0000011407 */
[----:B------:R-:W-:-:S05]  /*0ed0*/  IMAD.WIDE R2, R7, 0x2, R2 ;  /* 0x0000000207027825 */ /* 0x000fca00078e0202 */
[----:B------:R-:W-:-:S04]  /*0ee0*/  LEA R2, P0, R0, R2, 0x4 ;  /* 0x0000000200027211 */ /* 0x000fc800078020ff */
[----:B------:R-:W-:-:S05]  /*0ef0*/  LEA.HI.X R3, R0, R3, R5, 0x4, P0 ;  /* 0x0000000300037211 */ /* 0x000fca00000f2405 */
[----:B0-----:R-:W-:Y:S01]  /*0f00*/  STG.E.128.STRONG.SM [R2.64], R8 ;  /* 0x0000000802007986 */ /* 0x001fe2000c10bd04 */
[----:B------:R-:W-:Y:S05]  /*0f10*/  EXIT ;  /* 0x000000000000794d */ /* 0x000fea0003800000 */
.L_x_40:
        /* <DEDUP_REMOVED lines=14> */
.L_x_81:


//--------------------- .text._Z19fp16_to_q_kv_kernelILi8ELi4EEvPK6__halfPhPS0_S2_S3_S4_iii --------------------------
	.section	.text._Z19fp16_to_q_kv_kernelILi8ELi4EEvPK6__halfPhPS0_S2_S3_S4_iii,"ax",@progbits
	.sectioninfo	@"SHI_REGISTERS=22"
	.align	128
        .global         _Z19fp16_to_q_kv_kernelILi8ELi4EEvPK6__halfPhPS0_S2_S3_S4_iii
        .type           _Z19fp16_to_q_kv_kernelILi8ELi4EEvPK6__halfPhPS0_S2_S3_S4_iii,@function
        .size           _Z19fp16_to_q_kv_kernelILi8ELi4EEvPK6__halfPhPS0_S2_S3_S4_iii,(.L_x_82 - _Z19fp16_to_q_kv_kernelILi8ELi4EEvPK6__halfPhPS0_S2_S3_S4_iii)
        .other          _Z19fp16_to_q_kv_kernelILi8ELi4EEvPK6__halfPhPS0_S2_S3_S4_iii,@"STO_CUDA_ENTRY STV_DEFAULT"
_Z19fp16_to_q_kv_kernelILi8ELi4EEvPK6__halfPhPS0_S2_S3_S4_iii:
.text._Z19fp16_to_q_kv_kernelILi8ELi4EEvPK6__halfPhPS0_S2_S3_S4_iii:
        /* <DEDUP_REMOVED lines=19> */
[----:B------:R-:W-:Y:S02]  /*0130*/  IMAD.MOV.U32 R3, RZ, RZ, c[0x0][0x18c] ;  /* 0x00006300ff037624 */ /* 0x000fe400078e00ff */
[----:B------:R-:W-:Y:S01]  /*0140*/  IMAD.MOV.U32 R11, RZ, RZ, c[0x0][0x180] ;  /* 0x00006000ff0b7624 */ /* 0x000fe200078e00ff */
[----:B------:R-:W-:Y:S01]  /*0150*/  SEL R2, R2, c[0x0][0x170], !P0 ;  /* 0x00005c0002027a07 */ /* 0x000fe20004000000 */
[----:B------:R-:W-:Y:S01]  /*0160*/  IMAD.MOV.U32 R13, RZ, RZ, c[0x0][0x184] ;  /* 0x00006100ff0d7624 */ /* 0x000fe200078e00ff */
[----:B------:R-:W-:Y:S02]  /*0170*/  SEL R3, R3, c[0x0][0x174], !P0 ;  /* 0x00005d0003037a07 */ /* 0x000fe40004000000 */
[----:B------:R-:W-:-:S02]  /*0180*/  SEL R11, R11, c[0x0][0x168], !P0 ;  /* 0x00005a000b0b7a07 */ /* 0x000fc40004000000 */
[----:B------:R-:W-:Y:S01]  /*0190*/  SEL R13, R13, c[0x0][0x16c], !P0 ;  /* 0x00005b000d0d7a07 */ /* 0x000fe20004000000 */
[----:B------:R-:W-:Y:S05]  /*01a0*/  @P0 BRA `(.L_x_41) ;  /* 0x0000072000000947 */ /* 0x000fea0003800000 */
[----:B0----5:R-:W0:Y:S01]  /*01b0*/  SHFL.BFLY PT, R4, R5, 0x1, 0x1f ;  /* 0x0c201f0005047f89 */ /* 0x021e2200000e0000 */
[----:B------:R-:W-:-:S05]  /*01c0*/  LOP3.LUT R6, R0, 0x1, RZ, 0xc0, !PT ;  /* 0x0000000100067812 */ /* 0x000fca00078ec0ff */
[----:B------:R-:W-:-:S05]  /*01d0*/  IMAD.MOV R6, RZ, RZ, -R6 ;  /* 0x000000ffff067224 */ /* 0x000fca00078e0a06 */
        /* <DEDUP_REMOVED lines=9> */
[----:B------:R-:W0:Y:S01]  /*0270*/  SHFL.BFLY PT, R5, R6, 0x4, 0x1f ;  /* 0x0c801f0006057f89 */ /* 0x000e2200000e0000 */
[----:B------:R-:W-:-:S05]  /*0280*/  IMAD.MOV R7, RZ, RZ, -R7 ;  /* 0x000000ffff077224 */ /* 0x000fca00078e0a07 */
[----:B------:R-:W-:-:S04]  /*0290*/  SHF.R.S32.HI R7, RZ, 0x1f, R7 ;  /* 0x0000001fff077819 */ /* 0x000fc80000011407 */
[----:B------:R-:W-:Y:S02]  /*02a0*/  LOP3.LUT R10, R6, 0x80008000, R7, 0x78, !PT ;  /* 0x80008000060a7812 */ /* 0x000fe400078e7807 */
[----:B------:R-:W-:-:S05]  /*02b0*/  LOP3.LUT R7, R0, 0x8, RZ, 0xc0, !PT ;  /* 0x0000000800077812 */ /* 0x000fca00078ec0ff */
[----:B------:R-:W-:Y:S01]  /*02c0*/  IMAD.MOV R7, RZ, RZ, -R7 ;  /* 0x000000ffff077224 */ /* 0x000fe200078e0a07 */
[----:B0-----:R-:W-:-:S04]  /*02d0*/  HFMA2.MMA R5, R10, 1, 1, R5 ;  /* 0x3c003c000a057835 */ /* 0x001fc80000000005 */
[----:B------:R-:W-:-:S03]  /*02e0*/  SHF.R.S32.HI R10, RZ, 0x1f, R7 ;  /* 0x0000001fff0a7819 */ /* 0x000fc60000011407 */
        /* <DEDUP_REMOVED lines=8> */
[----:B0-----:R-:W-:-:S10]  /*0370*/  HFMA2.MMA R6, R7, 1, 1, R6 ;  /* 0x3c003c0007067835 */ /* 0x001fd40000000006 */
[----:B------:R-:W-:Y:S02]  /*0380*/  HMNMX2 R5, |R6|.H0_H0, |R6|.H1_H1, !PT ;  /* 0x7000000606057240 */ /* 0x000fe40007800a00 */
[----:B------:R-:W-:-:S03]  /*0390*/  HADD2.F32 R17, -RZ, R6.H1_H1 ;  /* 0x30000006ff117230 */ /* 0x000fc60000004100 */
[----:B------:R-:W0:Y:S02]  /*03a0*/  SHFL.BFLY PT, R10, R5, 0x8, 0x1f ;  /* 0x0d001f00050a7f89 */ /* 0x000e2400000e0000 */
[----:B0-----:R-:W-:Y:S02]  /*03b0*/  HMNMX2 R10, R5.H0_H0, R10.H0_H0, !PT ;  /* 0x2000000a050a7240 */ /* 0x001fe40007800800 */
[----:B------:R-:W-:-:S03]  /*03c0*/  HADD2.F32 R5, -RZ, R6.H0_H0 ;  /* 0x20000006ff057230 */ /* 0x000fc60000004100 */
[----:B------:R-:W0:Y:S02]  /*03d0*/  SHFL.BFLY PT, R7, R10, 0x4, 0x1f ;  /* 0x0c801f000a077f89 */ /* 0x000e2400000e0000 */
[----:B0-----:R-:W-:-:S05]  /*03e0*/  HMNMX2 R7, R10.H0_H0, R7.H0_H0, !PT ;  /* 0x200000070a077240 */ /* 0x001fca0007800800 */
[----:B------:R-:W0:Y:S02]  /*03f0*/  SHFL.BFLY PT, R4, R7, 0x2, 0x1f ;  /* 0x0c401f0007047f89 */ /* 0x000e2400000e0000 */
[----:B0-----:R-:W-:-:S05]  /*0400*/  HMNMX2 R4, R7.H0_H0, R4.H0_H0, !PT ;  /* 0x2000000407047240 */ /* 0x001fca0007800800 */
[----:B------:R-:W0:Y:S02]  /*0410*/  SHFL.BFLY PT, R15, R4, 0x1, 0x1f ;  /* 0x0c201f00040f7f89 */ /* 0x000e2400000e0000 */
[----:B0-----:R-:W-:-:S05]  /*0420*/  HMNMX2 R4, R4.H0_H0, R15.H0_H0, !PT ;  /* 0x2000000f04047240 */ /* 0x001fca0007800800 */
        /* <DEDUP_REMOVED lines=15> */
[C---:B------:R-:W-:Y:S02]  /*0520*/  @!P2 FFMA.FTZ R5, R14.reuse, R5, R15 ;  /* 0x000000050e05a223 */ /* 0x040fe4000001000f */
[----:B------:R-:W-:Y:S02]  /*0530*/  @!P0 FFMA.FTZ R12, R14, R12, R7 ;  /* 0x0000000c0e0c8223 */ /* 0x000fe40000010007 */
[----:B------:R-:W-:Y:S01]  /*0540*/  IMAD.MOV.U32 R7, RZ, RZ, 0x4800 ;  /* 0x00004800ff077424 */ /* 0x000fe200078e00ff */
[----:B------:R-:W-:Y:S02]  /*0550*/  @!P2 F2FP.PACK_AB R6, RZ, R5 ;  /* 0x00000005ff06a23e */ /* 0x000fe400000000ff */
[----:B------:R-:W-:Y:S02]  /*0560*/  @!P0 F2FP.PACK_AB R10, RZ, R12 ;  /* 0x0000000cff0a823e */ /* 0x000fe400000000ff */
[----:B------:R-:W-:-:S02]  /*0570*/  PRMT R5, R7, 0x7610, R5 ;  /* 0x0000761007057816 */ /* 0x000fc40000000005 */
[----:B------:R-:W-:Y:S02]  /*0580*/  PRMT R6, R6, 0x5410, R10 ;  /* 0x0000541006067816 */ /* 0x000fe4000000000a */
[C---:B------:R-:W-:Y:S02]  /*0590*/  LOP3.LUT P2, RZ, R0.reuse, 0xf, RZ, 0xc0, !PT ;  /* 0x0000000f00ff7812 */ /* 0x040fe4000784c0ff */
[----:B------:R-:W-:Y:S01]  /*05a0*/  ISETP.GT.AND P0, PT, R0, 0xf, PT ;  /* 0x0000000f0000780c */ /* 0x000fe20003f04270 */
[----:B------:R-:W-:-:S04]  /*05b0*/  HFMA2 R5, R6, R5.H0_H0, 8, 8 ;  /* 0x4800480006057431 */ /* 0x000fc80000040005 */
[----:B------:R-:W0:Y:S06]  /*05c0*/  F2I.F16.NTZ R10, R5.H1 ;  /* 0x10000005000a7305 */ /* 0x000e2c0000103100 */
[----:B------:R-:W-:Y:S01]  /*05d0*/  @!P2 SHF.R.S32.HI R15, RZ, 0x1f, R0 ;  /* 0x0000001fff0fa819 */ /* 0x000fe20000011400 */
[----:B------:R-:W-:Y:S01]  /*05e0*/  @!P2 HMUL2 R4, R4.H0_H0, 0.125, 0.125 ;  /* 0x300030000404a832 */ /* 0x000fe20000000800 */
[----:B------:R-:W1:Y:S04]  /*05f0*/  F2I.F16.NTZ R6, R5 ;  /* 0x0000000500067305 */ /* 0x000e680000103100 */
[----:B------:R-:W-:-:S04]  /*0600*/  PRMT R16, R4, 0x7610, R16 ;  /* 0x0000761004107816 */ /* 0x000fc80000000010 */
[----:B0-----:R-:W0:Y:S08]  /*0610*/  I2F R10, R10 ;  /* 0x0000000a000a7306 */ /* 0x001e300000201400 */
[----:B-1----:R-:W1:Y:S01]  /*0620*/  I2F R6, R6 ;  /* 0x0000000600067306 */ /* 0x002e620000201400 */
[----:B0-----:R-:W-:Y:S02]  /*0630*/  FMNMX.FTZ R7, R10, 15, PT ;  /* 0x417000000a077809 */ /* 0x001fe40003810000 */
[----:B------:R-:W-:-:S02]  /*0640*/  @!P2 LEA.HI R10, R15, R0, RZ, 0x4 ;  /* 0x000000000f0aa211 */ /* 0x000fc400078f20ff */
[----:B------:R-:W-:Y:S02]  /*0650*/  FMNMX.FTZ R12, RZ, R7, !PT ;  /* 0x00000007ff0c7209 */ /* 0x000fe40007810000 */
[----:B------:R-:W-:Y:S02]  /*0660*/  @!P2 SHF.R.S32.HI R10, RZ, 0x4, R10 ;  /* 0x00000004ff0aa819 */ /* 0x000fe4000001140a */
[----:B-1----:R-:W-:Y:S02]  /*0670*/  FMNMX.FTZ R7, R6, 15, PT ;  /* 0x4170000006077809 */ /* 0x002fe40003810000 */
[----:B------:R-:W0:Y:S02]  /*0680*/  F2I.FTZ.TRUNC.NTZ R12, R12 ;  /* 0x0000000c000c7305 */ /* 0x000e24000021f100 */
[----:B------:R-:W-:-:S06]  /*0690*/  FMNMX.FTZ R7, RZ, R7, !PT ;  /* 0x00000007ff077209 */ /* 0x000fcc0007810000 */
[----:B------:R-:W1:Y:S01]  /*06a0*/  F2I.FTZ.TRUNC.NTZ R7, R7 ;  /* 0x0000000700077305 */ /* 0x000e62000021f100 */
[----:B0-----:R-:W-:-:S05]  /*06b0*/  IMAD.SHL.U32 R14, R12, 0x10, RZ ;  /* 0x000000100c0e7824 */ /* 0x001fca00078e00ff */
[----:B-1----:R-:W-:Y:S02]  /*06c0*/  LOP3.LUT R14, R14, R7, RZ, 0xfc, !PT ;  /* 0x000000070e0e7212 */ /* 0x002fe400078efcff */
[----:B------:R-:W-:-:S03]  /*06d0*/  @!P1 SHF.R.S32.HI R7, RZ, 0x1f, R0 ;  /* 0x0000001fff079819 */ /* 0x000fc60000011400 */
[----:B------:R-:W0:Y:S01]  /*06e0*/  SHFL.DOWN PT, R5, R14, 0x1, 0x1f ;  /* 0x08201f000e057f89 */ /* 0x000e2200000e0000 */
[----:B------:R-:W-:-:S04]  /*06f0*/  @!P1 LEA.HI R7, R7, R0, RZ, 0x2 ;  /* 0x0000000007079211 */ /* 0x000fc800078f10ff */
[----:B------:R-:W-:Y:S01]  /*0700*/  @!P1 LOP3.LUT R12, R7, 0xfffffffc, RZ, 0xc0, !PT ;  /* 0xfffffffc070c9812 */ /* 0x000fe200078ec0ff */
[----:B0-----:R-:W-:-:S05]  /*0710*/  IMAD.SHL.U32 R5, R5, 0x100, RZ ;  /* 0x0000010005057824 */ /* 0x001fca00078e00ff */
[----:B------:R-:W-:Y:S01]  /*0720*/  LOP3.LUT R5, R5, R14, RZ, 0xfc, !PT ;  /* 0x0000000e05057212 */ /* 0x000fe200078efcff */
[----:B------:R-:W-:Y:S01]  /*0730*/  @!P2 IMAD.SHL.U32 R14, R10, 0x2, RZ ;  /* 0x000000020a0ea824 */ /* 0x000fe200078e00ff */
[----:B------:R-:W-:-:S03]  /*0740*/  LEA.HI R10, R8, R8, RZ, 0x1 ;  /* 0x00000008080a7211 */ /* 0x000fc600078f08ff */
[----:B------:R-:W0:Y:S01]  /*0750*/  SHFL.DOWN PT, R6, R5, 0x2, 0x1f ;  /* 0x08401f0005067f89 */ /* 0x000e2200000e0000 */
[----:B------:R-:W-:Y:S01]  /*0760*/  SHF.R.S32.HI R10, RZ, 0x1, R10 ;  /* 0x00000001ff0a7819 */ /* 0x000fe2000001140a */
[----:B0-----:R-:W-:-:S05]  /*0770*/  IMAD.U32 R6, R6, 0x10000, RZ ;  /* 0x0001000006067824 */ /* 0x001fca00078e00ff */
[----:B------:R-:W-:-:S05]  /*0780*/  LOP3.LUT R15, R5, R6, RZ, 0xfc, !PT ;  /* 0x00000006050f7212 */ /* 0x000fca00078efcff */
[----:B------:R-:W-:Y:S01]  /*0790*/  @!P1 STS [R12], R15 ;  /* 0x0000000f0c009388 */ /* 0x000fe20000000800 */
[----:B------:R-:W-:-:S03]  /*07a0*/  IADD3 R11, P1, R10, R11, RZ ;  /* 0x0000000b0a0b7210 */ /* 0x000fc60007f3e0ff */
[----:B------:R-:W-:Y:S01]  /*07b0*/  @!P2 STS.U16 [R14+0x100], R16 ;  /* 0x000100100e00a388 */ /* 0x000fe20000000400 */
[----:B------:R-:W-:-:S03]  /*07c0*/  LEA.HI.X.SX32 R13, R10, R13, 0x1, P1 ;  /* 0x0000000d0a0d7211 */ /* 0x000fc600008f0eff */
[----:B------:R-:W-:Y:S01]  /*07d0*/  BAR.SYNC.DEFER_BLOCKING 0x0 ;  /* 0x0000000000007b1d */ /* 0x000fe20000010000 */
[----:B------:R-:W-:-:S04]  /*07e0*/  @!P0 LEA R10, P1, R0, R11, 0x4 ;  /* 0x0000000b000a8211 */ /* 0x000fc800078220ff */
[----:B------:R-:W-:Y:S02]  /*07f0*/  @!P0 LEA.HI.X R11, R0, R13, R9, 0x4, P1 ;  /* 0x0000000d000b8211 */ /* 0x000fe400008f2409 */
[----:B------:R-:W-:-:S04]  /*0800*/  SHF.R.S32.HI R13, RZ, 0x1f, R8 ;  /* 0x0000001fff0d7819 */ /* 0x000fc80000011408 */
[----:B------:R-:W-:-:S04]  /*0810*/  LEA.HI R13, R13, R8, RZ, 0x5 ;  /* 0x000000080d0d7211 */ /* 0x000fc800078f28ff */
[----:B------:R-:W-:-:S05]  /*0820*/  SHF.R.S32.HI R13, RZ, 0x5, R13 ;  /* 0x00000005ff0d7819 */ /* 0x000fca000001140d */
[----:B------:R-:W-:Y:S01]  /*0830*/  IMAD.WIDE R2, R13, 0x2, R2 ;  /* 0x000000020d027825 */ /* 0x000fe200078e0202 */
[----:B------:R-:W0:Y:S04]  /*0840*/  @!P0 LDS.128 R4, [R0.X16] ;  /* 0x0000000000048984 */ /* 0x000e28000000cc00 */
[----:B0-----:R0:W-:Y:S01]  /*0850*/  @!P0 STG.E.128 [R10.64], R4 ;  /* 0x000000040a008986 */ /* 0x0011e2000c101d04 */
[----:B------:R-:W-:-:S13]  /*0860*/  ISETP.GT.AND P0, PT, R0, 0x1, PT ;  /* 0x000000010000780c */ /* 0x000fda0003f04270 */
[----:B------:R-:W-:Y:S05]  /*0870*/  @P0 EXIT ;  /* 0x000000000000094d */ /* 0x000fea0003800000 */
[----:B0-----:R-:W0:Y:S01]  /*0880*/  LDS.128 R4, [R0.X16+0x100] ;  /* 0x0001000000047984 */ /* 0x001e22000000cc00 */
[----:B------:R-:W-:-:S04]  /*0890*/  LEA R2, P0, R0, R2, 0x4 ;  /* 0x0000000200027211 */ /* 0x000fc800078020ff */
[----:B------:R-:W-:-:S05]  /*08a0*/  LEA.HI.X R3, R0, R3, R9, 0x4, P0 ;  /* 0x0000000300037211 */ /* 0x000fca00000f2409 */
[----:B0-----:R-:W-:Y:S01]  /*08b0*/  STG.E.128 [R2.64], R4 ;  /* 0x0000000402007986 */ /* 0x001fe2000c101d04 */
[----:B------:R-:W-:Y:S05]  /*08c0*/  EXIT ;  /* 0x000000000000794d */ /* 0x000fea0003800000 */
.L_x_41:
[----:B0----5:R-:W0:Y:S01]  /*08d0*/  SHFL.BFLY PT, R6, R5, 0x1, 0x1f ;  /* 0x0c201f0005067f89 */ /* 0x021e2200000e0000 */
[----:B------:R-:W-:-:S05]  /*08e0*/  LOP3.LUT R4, R0, 0x1, RZ, 0xc0, !PT ;  /* 0x0000000100047812 */ /* 0x000fca00078ec0ff */
        /* <DEDUP_REMOVED lines=54> */
[C---:B------:R-:W-:Y:S01]  /*0c50*/  @!P2 FFMA.FTZ R10, R19.reuse, R10, R12 ;  /* 0x0000000a130aa223 */ /* 0x040fe2000001000c */
[----:B------:R-:W-:Y:S01]  /*0c60*/  @!P1 LEA.HI R4, R0, R0, RZ, 0x1 ;  /* 0x0000000000049211 */ /* 0x000fe200078f08ff */
[----:B------:R-:W-:-:S03]  /*0c70*/  @!P0 FFMA.FTZ R14, R19, R14, R16 ;  /* 0x0000000e130e8223 */ /* 0x000fc60000010010 */
[----:B------:R-:W-:Y:S01]  /*0c80*/  @!P2 F2FP.PACK_AB R7, RZ, R10 ;  /* 0x0000000aff07a23e */ /* 0x000fe200000000ff */
[----:B------:R-:W-:Y:S01]  /*0c90*/  @!P1 IMAD.SHL.U32 R4, R4, 0x2, RZ ;  /* 0x0000000204049824 */ /* 0x000fe200078e00ff */
[----:B------:R-:W-:Y:S02]  /*0ca0*/  @!P0 F2FP.PACK_AB R15, RZ, R14 ;  /* 0x0000000eff0f823e */ /* 0x000fe400000000ff */
[C---:B------:R-:W-:Y:S02]  /*0cb0*/  LOP3.LUT P2, RZ, R0.reuse, 0xf, RZ, 0xc0, !PT ;  /* 0x0000000f00ff7812 */ /* 0x040fe4000784c0ff */
[----:B------:R-:W-:Y:S02]  /*0cc0*/  PRMT R7, R7, 0x5410, R15 ;  /* 0x0000541007077816 */ /* 0x000fe4000000000f */
[----:B------:R-:W-:-:S03]  /*0cd0*/  ISETP.GT.AND P0, PT, R0, 0x1f, PT ;  /* 0x0000001f0000780c */ /* 0x000fc60003f04270 */
[----:B------:R-:W-:-:S04]  /*0ce0*/  HFMA2 R6, R7, R6.H0_H0, 128, 128 ;  /* 0x5800580007067431 */ /* 0x000fc80000040006 */
[----:B------:R-:W0:Y:S02]  /*0cf0*/  F2I.F16.NTZ R12, R6.H1 ;  /* 0x10000006000c7305 */ /* 0x000e240000103100 */
[----:B------:R-:W-:-:S05]  /*0d00*/  @!P2 HMUL2 R5, R5.H0_H0, 0.0078125, 0.0078125 ;  /* 0x200020000505a832 */ /* 0x000fca0000000800 */
[----:B------:R-:W-:Y:S01]  /*0d10*/  PRMT R16, R5, 0x7610, R16 ;  /* 0x0000761005107816 */ /* 0x000fe20000000010 */
        /* <DEDUP_REMOVED lines=8> */
[----:B------:R-:W-:Y:S02]  /*0da0*/  @!P2 SHF.R.S32.HI R7, RZ, 0x1f, R0 ;  /* 0x0000001fff07a819 */ /* 0x000fe40000011400 */
[----:B------:R-:W-:Y:S02]  /*0db0*/  FMNMX.FTZ R10, RZ, R10, !PT ;  /* 0x0000000aff0a7209 */ /* 0x000fe40007810000 */
[----:B------:R-:W-:-:S04]  /*0dc0*/  @!P2 LEA.HI R7, R7, R0, RZ, 0x4 ;  /* 0x000000000707a211 */ /* 0x000fc800078f20ff */
[----:B------:R-:W1:Y:S01]  /*0dd0*/  F2I.FTZ.TRUNC.NTZ R10, R10 ;  /* 0x0000000a000a7305 */ /* 0x000e62000021f100 */
[----:B------:R-:W-:Y:S01]  /*0de0*/  @!P2 SHF.R.S32.HI R7, RZ, 0x4, R7 ;  /* 0x00000004ff07a819 */ /* 0x000fe20000011407 */
[----:B0-----:R-:W-:-:S04]  /*0df0*/  IMAD.SHL.U32 R15, R14, 0x100, RZ ;  /* 0x000001000e0f7824 */ /* 0x001fc800078e00ff */
[----:B------:R-:W-:Y:S01]  /*0e00*/  @!P2 IMAD.SHL.U32 R14, R7, 0x2, RZ ;  /* 0x00000002070ea824 */ /* 0x000fe200078e00ff */
[----:B-1----:R-:W-:-:S05]  /*0e10*/  LOP3.LUT R15, R15, R10, RZ, 0xfc, !PT ;  /* 0x0000000a0f0f7212 */ /* 0x002fca00078efcff */
[----:B------:R-:W0:Y:S02]  /*0e20*/  SHFL.DOWN PT, R6, R15, 0x1, 0x1f ;  /* 0x08201f000f067f89 */ /* 0x000e2400000e0000 */
[----:B0-----:R-:W-:-:S05]  /*0e30*/  IMAD.U32 R6, R6, 0x10000, RZ ;  /* 0x0001000006067824 */ /* 0x001fca00078e00ff */
[----:B------:R-:W-:-:S05]  /*0e40*/  LOP3.LUT R15, R6, R15, RZ, 0xfc, !PT ;  /* 0x0000000f060f7212 */ /* 0x000fca00078efcff */
[----:B------:R-:W-:Y:S01]  /*0e50*/  @!P1 STS [R12+0x120], R15 ;  /* 0x0001200f0c009388 */ /* 0x000fe20000000800 */
[----:B------:R-:W-:-:S03]  /*0e60*/  IADD3 R11, P1, R8, R11, RZ ;  /* 0x0000000b080b7210 */ /* 0x000fc60007f3e0ff */
[----:B------:R-:W-:Y:S04]  /*0e70*/  @!P2 STS.U16 [R14+0x320], R16 ;  /* 0x000320100e00a388 */ /* 0x000fe80000000400 */
[----:B------:R-:W-:Y:S01]  /*0e80*/  BAR.SYNC.DEFER_BLOCKING 0x0 ;  /* 0x0000000000007b1d */ /* 0x000fe20000010000 */
[----:B------:R-:W-:Y:S02]  /*0e90*/  ISETP.GT.AND P2, PT, R0, 0x1, PT ;  /* 0x000000010000780c */ /* 0x000fe40003f44270 */
[----:B------:R-:W-:Y:S02]  /*0ea0*/  LEA.HI.X.SX32 R13, R8, R13, 0x1, P1 ;  /* 0x0000000d080d7211 */ /* 0x000fe400008f0eff */
[----:B------:R-:W-:-:S04]  /*0eb0*/  @!P0 LEA R10, P1, R0, R11, 0x4 ;  /* 0x0000000b000a8211 */ /* 0x000fc800078220ff */
[----:B------:R-:W-:Y:S01]  /*0ec0*/  @!P0 LEA.HI.X R11, R0, R13, R9, 0x4, P1 ;  /* 0x0000000d000b8211 */ /* 0x000fe200008f2409 */
[----:B------:R-:W0:Y:S04]  /*0ed0*/  @!P0 LDS.128 R4, [R0.X16+0x120] ;  /* 0x0001200000048984 */ /* 0x000e28000000cc00 */
        /* <DEDUP_REMOVED lines=11> */
.L_x_42:
        /* <DEDUP_REMOVED lines=15> */
.L_x_82:


//--------------------- .text._Z19fp16_to_q_kv_kernelILi4ELi4EEvPK6__halfPhPS0_S2_S3_S4_iii --------------------------
	.section	.text._Z19fp16_to_q_kv_kernelILi4ELi4EEvPK6__halfPhPS0_S2_S3_S4_iii,"ax",@progbits
	.sectioninfo	@"SHI_REGISTERS=20"
	.align	128
        .global         _Z19fp16_to_q_kv_kernelILi4ELi4EEvPK6__halfPhPS0_S2_S3_S4_iii
        .type           _Z19fp16_to_q_kv_kernelILi4ELi4EEvPK6__halfPhPS0_S2_S3_S4_iii,@function
        .size           _Z19fp16_to_q_kv_kernelILi4ELi4EEvPK6__halfPhPS0_S2_S3_S4_iii,(.L_x_83 - _Z19fp16_to_q_kv_kernelILi4ELi4EEvPK6__halfPhPS0_S2_S3_S4_iii)
        .other          _Z19fp16_to_q_kv_kernelILi4ELi4EEvPK6__halfPhPS0_S2_S3_S4_iii,@"STO_CUDA_ENTRY STV_DEFAULT"
_Z19fp16_to_q_kv_kernelILi4ELi4EEvPK6__halfPhPS0_S2_S3_S4_iii:
.text._Z19fp16_to_q_kv_kernelILi4ELi4EEvPK6__halfPhPS0_S2_S3_S4_iii:
        /* <DEDUP_REMOVED lines=84> */
[----:B------:R-:W-:-:S03]  /*0540*/  @!P0 FFMA.FTZ R14, R16, R14, R17 ;  /* 0x0000000e100e8223 */ /* 0x000fc60000010011 */
[----:B------:R-:W-:Y:S02]  /*0550*/  @!P2 F2FP.PACK_AB R6, RZ, R7 ;  /* 0x00000007ff06a23e */ /* 0x000fe400000000ff */
[----:B------:R-:W-:Y:S02]  /*0560*/  @!P0 F2FP.PACK_AB R12, RZ, R14 ;  /* 0x0000000eff0c823e */ /* 0x000fe400000000ff */
[----:B------:R-:W-:Y:S02]  /*0570*/  LOP3.LUT P2, RZ, R0, 0xf, RZ, 0xc0, !PT ;  /* 0x0000000f00ff7812 */ /* 0x000fe4000784c0ff */
[----:B------:R-:W-:Y:S02]  /*0580*/  PRMT R6, R6, 0x5410, R12 ;  /* 0x0000541006067816 */ /* 0x000fe4000000000c */
[----:B------:R-:W-:-:S03]  /*0590*/  ISETP.GT.AND P0, PT, R0, 0xf, PT ;  /* 0x0000000f0000780c */ /* 0x000fc60003f04270 */
[----:B------:R-:W-:-:S04]  /*05a0*/  HFMA2 R5, R6, R5.H0_H0, 8, 8 ;  /* 0x4800480006057431 */ /* 0x000fc80000040005 */
[----:B------:R-:W0:Y:S02]  /*05b0*/  F2I.F16.NTZ R12, R5.H1 ;  /* 0x10000005000c7305 */ /* 0x000e240000103100 */
[----:B------:R-:W-:-:S05]  /*05c0*/  @!P2 HMUL2 R4, R4.H0_H0, 0.125, 0.125 ;  /* 0x300030000404a832 */ /* 0x000fca0000000800 */
[----:B------:R-:W-:Y:S01]  /*05d0*/  PRMT R16, R4, 0x7610, R16 ;  /* 0x0000761004107816 */ /* 0x000fe20000000010 */
[----:B------:R-:W1:Y:S08]  /*05e0*/  F2I.F16.NTZ R6, R5 ;  /* 0x0000000500067305 */ /* 0x000e700000103100 */
[----:B0-----:R-:W0:Y:S08]  /*05f0*/  I2F R12, R12 ;  /* 0x0000000c000c7306 */ /* 0x001e300000201400 */
        /* <DEDUP_REMOVED lines=8> */
[----:B------:R-:W-:-:S04]  /*0680*/  @!P2 SHF.R.S32.HI R13, RZ, 0x1f, R0 ;  /* 0x0000001fff0da819 */ /* 0x000fc80000011400 */
[-C--:B------:R-:W-:Y:S02]  /*0690*/  @!P2 LEA.HI R12, R13, R0.reuse, RZ, 0x4 ;  /* 0x000000000d0ca211 */ /* 0x080fe400078f20ff */
[----:B-1----:R-:W-:Y:S02]  /*06a0*/  LOP3.LUT R14, R14, R7, RZ, 0xfc, !PT ;  /* 0x000000070e0e7212 */ /* 0x002fe400078efcff */
[----:B------:R-:W-:Y:S02]  /*06b0*/  @!P1 SHF.R.S32.HI R7, RZ, 0x1f, R0 ;  /* 0x0000001fff079819 */ /* 0x000fe40000011400 */
[----:B------:R-:W-:Y:S01]  /*06c0*/  @!P2 SHF.R.S32.HI R13, RZ, 0x4, R12 ;  /* 0x00000004ff0da819 */ /* 0x000fe2000001140c */
        /* <DEDUP_REMOVED lines=16> */
[C---:B------:R-:W-:Y:S02]  /*07d0*/  @!P0 LEA R10, P1, R0.reuse, R15, 0x4 ;  /* 0x0000000f000a8211 */ /* 0x040fe400078220ff */
[----:B------:R-:W-:Y:S02]  /*07e0*/  SHF.R.S32.HI R13, RZ, 0x1f, R8 ;  /* 0x0000001fff0d7819 */ /* 0x000fe40000011408 */
[----:B------:R-:W-:Y:S02]  /*07f0*/  @!P0 LEA.HI.X R11, R0, R11, R9, 0x4, P1 ;  /* 0x0000000b000b8211 */ /* 0x000fe400008f2409 */
        /* <DEDUP_REMOVED lines=12> */
.L_x_43:
        /* <DEDUP_REMOVED lines=55> */
[----:B------:R-:W-:Y:S01]  /*0c30*/  @!P0 FFMA.FTZ R14, -R14, R17, R15 ;  /* 0x000000110e0e8223 */ /* 0x000fe2000001010f */
[----:B------:R-:W-:Y:S01]  /*0c40*/  LEA.HI R15, R8, R8, RZ, 0x1 ;  /* 0x00000008080f7211 */ /* 0x000fe200078f08ff */
[C---:B------:R-:W-:Y:S02]  /*0c50*/  @!P2 FFMA.FTZ R7, R16.reuse, R7, R13 ;  /* 0x000000071007a223 */ /* 0x040fe4000001000d */
[----:B------:R-:W-:Y:S01]  /*0c60*/  @!P0 FFMA.FTZ R14, R16, R14, R17 ;  /* 0x0000000e100e8223 */ /* 0x000fe20000010011 */
[----:B------:R-:W-:Y:S02]  /*0c70*/  SHF.R.S32.HI R15, RZ, 0x1, R15 ;  /* 0x00000001ff0f7819 */ /* 0x000fe4000001140f */
[----:B------:R-:W-:Y:S02]  /*0c80*/  @!P2 F2FP.PACK_AB R6, RZ, R7 ;  /* 0x00000007ff06a23e */ /* 0x000fe400000000ff */
[----:B------:R-:W-:Y:S02]  /*0c90*/  @!P0 F2FP.PACK_AB R12, RZ, R14 ;  /* 0x0000000eff0c823e */ /* 0x000fe400000000ff */
[----:B------:R-:W-:-:S02]  /*0ca0*/  LOP3.LUT P2, RZ, R0, 0xf, RZ, 0xc0, !PT ;  /* 0x0000000f00ff7812 */ /* 0x000fc4000784c0ff */
        /* <DEDUP_REMOVED lines=17> */
[----:B------:R-:W-:Y:S02]  /*0dc0*/  @!P2 LEA.HI R13, R13, R0, RZ, 0x4 ;  /* 0x000000000d0da211 */ /* 0x000fe400078f20ff */
[----:B-1----:R-:W-:Y:S02]  /*0dd0*/  LOP3.LUT R14, R14, R7, RZ, 0xfc, !PT ;  /* 0x000000070e0e7212 */ /* 0x002fe400078efcff */
[----:B------:R-:W-:-:S03]  /*0de0*/  @!P1 SHF.R.S32.HI R7, RZ, 0x1f, R0 ;  /* 0x0000001fff079819 */ /* 0x000fc60000011400 */
[----:B------:R-:W0:Y:S01]  /*0df0*/  SHFL.DOWN PT, R5, R14, 0x1, 0x1f ;  /* 0x08201f000e057f89 */ /* 0x000e2200000e0000 */
[----:B------:R-:W-:Y:S01]  /*0e00*/  @!P1 LEA.HI R7, R7, R0, RZ, 0x2 ;  /* 0x0000000007079211 */ /* 0x000fe200078f10ff */
[----:B0-----:R-:W-:-:S05]  /*0e10*/  IMAD.SHL.U32 R5, R5, 0x100, RZ ;  /* 0x0000010005057824 */ /* 0x001fca00078e00ff */
[----:B------:R-:W-:Y:S02]  /*0e20*/  LOP3.LUT R5, R5, R14, RZ, 0xfc, !PT ;  /* 0x0000000e05057212 */ /* 0x000fe400078efcff */
[----:B------:R-:W-:Y:S02]  /*0e30*/  @!P2 SHF.R.S32.HI R14, RZ, 0x4, R13 ;  /* 0x00000004ff0ea819 */ /* 0x000fe4000001140d */
[----:B------:R-:W-:Y:S01]  /*0e40*/  @!P1 LOP3.LUT R13, R7, 0xfffffffc, RZ, 0xc0, !PT ;  /* 0xfffffffc070d9812 */ /* 0x000fe200078ec0ff */
[----:B------:R-:W0:Y:S02]  /*0e50*/  SHFL.DOWN PT, R6, R5, 0x2, 0x1f ;  /* 0x08401f0005067f89 */ /* 0x000e2400000e0000 */
[----:B------:R-:W-:Y:S02]  /*0e60*/  @!P2 IMAD.SHL.U32 R14, R14, 0x2, RZ ;  /* 0x000000020e0ea824 */ /* 0x000fe400078e00ff */
[----:B0-----:R-:W-:-:S05]  /*0e70*/  IMAD.U32 R6, R6, 0x10000, RZ ;  /* 0x0001000006067824 */ /* 0x001fca00078e00ff */
[----:B------:R-:W-:-:S05]  /*0e80*/  LOP3.LUT R12, R5, R6, RZ, 0xfc, !PT ;  /* 0x00000006050c7212 */ /* 0x000fca00078efcff */
[----:B------:R-:W-:Y:S01]  /*0e90*/  @!P1 STS [R13], R12 ;  /* 0x0000000c0d009388 */ /* 0x000fe20000000800 */
[----:B------:R-:W-:-:S03]  /*0ea0*/  IADD3 R17, P1, R15, R10, RZ ;  /* 0x0000000a0f117210 */ /* 0x000fc60007f3e0ff */
[----:B------:R-:W-:Y:S04]  /*0eb0*/  @!P2 STS.U16 [R14+0x100], R16 ;  /* 0x000100100e00a388 */ /* 0x000fe80000000400 */
[----:B------:R-:W-:Y:S01]  /*0ec0*/  BAR.SYNC.DEFER_BLOCKING 0x0 ;  /* 0x0000000000007b1d */ /* 0x000fe20000010000 */
[C---:B------:R-:W-:Y:S02]  /*0ed0*/  ISETP.GT.AND P2, PT, R0.reuse, 0x1, PT ;  /* 0x000000010000780c */ /* 0x040fe40003f44270 */
[----:B------:R-:W-:Y:S02]  /*0ee0*/  LEA.HI.X.SX32 R11, R15, R11, 0x1, P1 ;  /* 0x0000000b0f0b7211 */ /* 0x000fe400008f0eff */
[----:B------:R-:W-:-:S04]  /*0ef0*/  @!P0 LEA R10, P1, R0, R17, 0x4 ;  /* 0x00000011000a8211 */ /* 0x000fc800078220ff */
[----:B------:R-:W-:Y:S01]  /*0f00*/  @!P0 LEA.HI.X R11, R0, R11, R9, 0x4, P1 ;  /* 0x0000000b000b8211 */ /* 0x000fe200008f2409 */
[----:B------:R-:W0:Y:S04]  /*0f10*/  @!P0 LDS.128 R4, [R0.X16] ;  /* 0x0000000000048984 */ /* 0x000e28000000cc00 */
[----:B0-----:R0:W-:Y:S01]  /*0f20*/  @!P0 STG.E.128 [R10.64], R4 ;  /* 0x000000040a008986 */ /* 0x0011e2000c101d04 */
        /* <DEDUP_REMOVED lines=8> */
[----:B0-----:R-:W-:Y:S01]  /*0fb0*/  STG.E.128 [R2.64], R4 ;  /* 0x0000000402007986 */ /* 0x001fe2000c101d04 */
[----:B------:R-:W-:Y:S05]  /*0fc0*/  EXIT ;  /* 0x000000000000794d */ /* 0x000fea0003800000 */
.L_x_44:
        /* <DEDUP_REMOVED lines=11> */
.L_x_83:


//--------------------- .text._Z25fp16_to_q_kv_paged_kernelILi8ELi8EEvPK6__halfPhPS0_S2_S3_S4_PKiS6_iiii --------------------------
	.section	.text._Z25fp16_to_q_kv_paged_kernelILi8ELi8EEvPK6__halfPhPS0_S2_S3_S4_PKiS6_iiii,"ax",@progbits
	.sectioninfo	@"SHI_REGISTERS=31"
	.align	128
        .global         _Z25fp16_to_q_kv_paged_kernelILi8ELi8EEvPK6__halfPhPS0_S2_S3_S4_PKiS6_iiii
        .type           _Z25fp16_to_q_kv_paged_kernelILi8ELi8EEvPK6__halfPhPS0_S2_S3_S4_PKiS6_iiii,@function
        .size           _Z25fp16_to_q_kv_paged_kernelILi8ELi8EEvPK6__halfPhPS0_S2_S3_S4_PKiS6_iiii,(.L_x_84 - _Z25fp16_to_q_kv_paged_kernelILi8ELi8EEvPK6__halfPhPS0_S2_S3_S4_PKiS6_iiii)
        .other          _Z25fp16_to_q_kv_paged_kernelILi8ELi8EEvPK6__halfPhPS0_S2_S3_S4_PKiS6_iiii,@"STO_CUDA_ENTRY STV_DEFAULT"
_Z25fp16_to_q_kv_paged_kernelILi8ELi8EEvPK6__halfPhPS0_S2_S3_S4_PKiS6_iiii:
.text._Z25fp16_to_q_kv_paged_kernelILi8ELi8EEvPK6__halfPhPS0_S2_S3_S4_PKiS6_iiii:
[----:B------:R-:W-:Y:S02]  /*0000*/  IMAD.MOV.U32 R1, RZ, RZ, c[0x0][0x28] ;  /* 0x00000a00ff017624 */ /* 0x000fe400078e00ff */
[----:B------:R-:W0:Y:S01]  /*0010*/  S2R R6, SR_CTAID.Z ;  /* 0x0000000000067919 */ /* 0x000e220000002700 */
[----:B------:R-:W-:Y:S01]  /*0020*/  IMAD.MOV.U32 R3, RZ, RZ, 0x4 ;  /* 0x00000004ff037424 */ /* 0x000fe200078e00ff */
[----:B------:R-:W-:Y:S02]  /*0030*/  ULDC.64 UR4, c[0x0][0x118] ;  /* 0x0000460000047ab9 */ /* 0x000fe40000000a00 */
[----:B------:R-:W1:Y:S01]  /*0040*/  S2R R7, SR_CTAID.X ;  /* 0x0000000000077919 */ /* 0x000e620000002500 */
[----:B0-----:R-:W-:-:S05]  /*0050*/  SHF.R.U32.HI R0, RZ, 0x1, R6 ;  /* 0x00000001ff007819 */ /* 0x001fca0000011606 */
[----:B------:R-:W-:-:S04]  /*0060*/  IMAD.WIDE.U32 R4, R0, R3, c[0x0][0x190] ;  /* 0x0000640000047625 */ /* 0x000fc800078e0003 */
[----:B-1----:R-:W-:Y:S02]  /*0070*/  IMAD R2, R0, c[0x0][0x1a0], R7 ;  /* 0x0000680000027a24 */ /* 0x002fe400078e0207 */
[----:B------:R-:W2:Y:S02]  /*0080*/  LDG.E.CONSTANT R4, [R4.64] ;  /* 0x0000000404047981 */ /* 0x000ea4000c1e9900 */
[----:B------:R-:W-:-:S06]  /*0090*/  IMAD.WIDE R2, R2, R3, c[0x0][0x198] ;  /* 0x0000660002027625 */ /* 0x000fcc00078e0203 */
[----:B------:R0:W5:Y:S01]  /*00a0*/  LDG.E.CONSTANT R2, [R2.64] ;  /* 0x0000000402027981 */ /* 0x000162000c1e9900 */
[----:B------:R-:W-:Y:S01]  /*00b0*/  IMAD.MOV.U32 R0, RZ, RZ, c[0x0][0x1a8] ;  /* 0x00006a00ff007624 */ /* 0x000fe200078e00ff */
[----:B------:R-:W-:Y:S01]  /*00c0*/  LOP3.LUT P1, RZ, R6, 0x1, RZ, 0xc0, !PT ;  /* 0x0000000106ff7812 */ /* 0x000fe2000782c0ff */
[----:B------:R-:W-:Y:S02]  /*00d0*/  IMAD.MOV R7, RZ, RZ, -R7 ;  /* 0x000000ffff077224 */ /* 0x000fe400078e0a07 */
[----:B------:R-:W-:Y:S01]  /*00e0*/  IMAD.MOV.U32 R24, RZ, RZ, c[0x0][0x170] ;  /* 0x00005c00ff187624 */ /* 0x000fe200078e00ff */
[----:B------:R-:W-:Y:S01]  /*00f0*/  LOP3.LUT P0, RZ, R0, 0x1ff, RZ, 0xc0, !PT ;  /* 0x000001ff00ff7812 */ /* 0x000fe2000780c0ff */
[----:B------:R-:W-:-:S03]  /*0100*/  IMAD.MOV.U32 R6, RZ, RZ, c[0x0][0x174] ;  /* 0x00005d00ff067624 */ /* 0x000fc600078e00ff */
[----:B------:R-:W-:Y:S02]  /*0110*/  SEL R24, R24, c[0x0][0x188], !P1 ;  /* 0x0000620018187a07 */ /* 0x000fe40004800000 */
[----:B------:R-:W-:Y:S01]  /*0120*/  SEL R25, R6, c[0x0][0x18c], !P1 ;  /* 0x0000630006197a07 */ /* 0x000fe20004800000 */
[----:B--2---:R-:W-:-:S05]  /*0130*/  IMAD R0, R7, c[0x0][0x1a4], R4 ;  /* 0x0000690007007a24 */ /* 0x004fca00078e0204 */
[----:B------:R-:W-:Y:S01]  /*0140*/  IADD3 R4, R0, c[0x0][0x1ac], RZ ;  /* 0x00006b0000047a10 */ /* 0x000fe20007ffe0ff */
[----:B0-----:R-:W-:Y:S05]  /*0150*/  @!P0 BRA `(.L_x_45) ;  /* 0x000000c000008947 */ /* 0x001fea0003800000 */
.L_x_46:
[----:B------:R-:W-:-:S05]  /*0160*/  IMAD R3, R0, c[0x0][0x1a8], RZ ;  /* 0x00006a0000037a24 */ /* 0x000fca00078e02ff */
[----:B------:R-:W-:Y:S01]  /*0170*/  LOP3.LUT P0, RZ, R3, 0x1ff, RZ, 0xc0, !PT ;  /* 0x000001ff03ff7812 */ /* 0x000fe2000780c0ff */
[----:B------:R-:W-:Y:S01]  /*0180*/  IMAD.MOV.U32 R3, RZ, RZ, R0 ;  /* 0x000000ffff037224 */ /* 0x000fe200078e0000 */
[----:B------:R-:W-:-:S11]  /*0190*/  IADD3 R0, R0, -0x1, RZ ;  /* 0xffffffff00007810 */ /* 0x000fd60007ffe0ff */
[----:B------:R-:W-:Y:S05]  /*01a0*/  @P0 BRA `(.L_x_46) ;  /* 0xffffffb000000947 */ /* 0x000fea000383ffff */
[----:B------:R-:W-:Y:S02]  /*01b0*/  IMAD.MOV.U32 R0, RZ, RZ, R3 ;  /* 0x000000ffff007224 */ /* 0x000fe400078e0003 */
.L_x_47:
[----:B------:R-:W-:-:S05]  /*01c0*/  IMAD R3, R4, c[0x0][0x1a8], RZ ;  /* 0x00006a0004037a24 */ /* 0x000fca00078e02ff */
[----:B------:R-:W-:Y:S01]  /*01d0*/  LOP3.LUT P0, RZ, R3, 0x1ff, RZ, 0xc0, !PT ;  /* 0x000001ff03ff7812 */ /* 0x000fe2000780c0ff */
[----:B------:R-:W-:Y:S01]  /*01e0*/  IMAD.MOV.U32 R3, RZ, RZ, R4 ;  /* 0x000000ffff037224 */ /* 0x000fe200078e0004 */
[----:B------:R-:W-:-:S11]  /*01f0*/  IADD3 R4, R4, 0x1, RZ ;  /* 0x0000000104047810 */ /* 0x000fd60007ffe0ff */
[----:B------:R-:W-:Y:S05]  /*0200*/  @P0 BRA `(.L_x_47) ;  /* 0xffffffb000000947 */ /* 0x000fea000383ffff */
[----:B------:R-:W-:-:S03]  /*0210*/  IMAD.MOV.U32 R4, RZ, RZ, R3 ;  /* 0x000000ffff047224 */ /* 0x000fc600078e0003 */
.L_x_45:
[----:B------:R-:W-:Y:S02]  /*0220*/  IMNMX R3, RZ, R0, !PT ;  /* 0x00000000ff037217 */ /* 0x000fe40007800200 */
[----:B------:R-:W-:-:S03]  /*0230*/  IMNMX R5, R4, c[0x0][0x1a4], PT ;  /* 0x0000690004057a17 */ /* 0x000fc60003800200 */
[C---:B-----5:R-:W-:Y:S02]  /*0240*/  IMAD R3, R2.reuse, c[0x0][0x1a4], R3 ;  /* 0x0000690002037a24 */ /* 0x060fe400078e0203 */
[----:B------:R-:W-:Y:S02]  /*0250*/  IMAD R5, R2, c[0x0][0x1a4], R5 ;  /* 0x0000690002057a24 */ /* 0x000fe400078e0205 */
[----:B------:R-:W-:Y:S02]  /*0260*/  IMAD R20, R3, c[0x0][0x1a8], RZ ;  /* 0x00006a0003147a24 */ /* 0x000fe400078e02ff */
[----:B------:R-:W-:-:S05]  /*0270*/  IMAD R7, R5, c[0x0][0x1a8], RZ ;  /* 0x00006a0005077a24 */ /* 0x000fca00078e02ff */
[----:B------:R-:W-:-:S13]  /*0280*/  ISETP.GE.AND P0, PT, R20, R7, PT ;  /* 0x000000071400720c */ /* 0x000fda0003f06270 */
[----:B------:R-:W-:Y:S05]  /*0290*/  @P0 EXIT ;  /* 0x000000000000094d */ /* 0x000fea0003800000 */
[----:B------:R-:W0:Y:S01]  /*02a0*/  S2R R3, SR_CTAID.Y ;  /* 0x0000000000037919 */ /* 0x000e220000002600 */
[----:B------:R-:W-:Y:S02]  /*02b0*/  IMAD.MOV.U32 R13, RZ, RZ, c[0x0][0x168] ;  /* 0x00005a00ff0d7624 */ /* 0x000fe400078e00ff */
[----:B------:R-:W-:Y:S01]  /*02c0*/  IMAD.MOV.U32 R11, RZ, RZ, c[0x0][0x160] ;  /* 0x00005800ff0b7624 */ /* 0x000fe200078e00ff */
[----:B------:R-:W1:Y:S01]  /*02d0*/  S2R R5, SR_TID.X ;  /* 0x0000000000057919 */ /* 0x000e620000002100 */
[----:B------:R-:W-:Y:S01]  /*02e0*/  IMAD.MOV.U32 R23, RZ, RZ, c[0x0][0x16c] ;  /* 0x00005b00ff177624 */ /* 0x000fe200078e00ff */
[----:B------:R-:W-:Y:S01]  /*02f0*/  SEL R13, R13, c[0x0][0x180], !P1 ;  /* 0x000060000d0d7a07 */ /* 0x000fe20004800000 */
[----:B------:R-:W-:Y:S01]  /*0300*/  IMAD.MOV.U32 R0, RZ, RZ, c[0x0][0x164] ;  /* 0x00005900ff007624 */ /* 0x000fe200078e00ff */
[----:B------:R-:W-:Y:S02]  /*0310*/  SEL R11, R11, c[0x0][0x178], !P1 ;  /* 0x00005e000b0b7a07 */ /* 0x000fe40004800000 */
[----:B------:R-:W-:Y:S01]  /*0320*/  SEL R23, R23, c[0x0][0x184], !P1 ;  /* 0x0000610017177a07 */ /* 0x000fe20004800000 */
[----:B0-----:R-:W-:-:S04]  /*0330*/  IMAD R4, R3, 0x200, R20 ;  /* 0x0000020003047824 */ /* 0x001fc800078e0214 */
[--C-:B------:R-:W-:Y:S01]  /*0340*/  IMAD.MOV.U32 R8, RZ, RZ, R4.reuse ;  /* 0x000000ffff087224 */ /* 0x100fe200078e0004 */
[----:B------:R-:W-:Y:S02]  /*0350*/  SHF.R.S32.HI R9, RZ, 0x1f, R4 ;  /* 0x0000001fff097819 */ /* 0x000fe40000011404 */
[C---:B-1----:R-:W-:Y:S02]  /*0360*/  LOP3.LUT R12, R5.reuse, 0x8, RZ, 0xc0, !PT ;  /* 0x00000008050c7812 */ /* 0x042fe400078ec0ff */
[C---:B------:R-:W-:Y:S01]  /*0370*/  LEA.HI R10, R5.reuse, R5, RZ, 0x1 ;  /* 0x00000005050a7211 */ /* 0x040fe200078f08ff */
[C---:B------:R-:W-:Y:S01]  /*0380*/  IMAD.WIDE R2, R5.reuse, 0x10, R8 ;  /* 0x0000001005027825 */ /* 0x040fe200078e0208 */
[C---:B------:R-:W-:Y:S02]  /*0390*/  LOP3.LUT R18, R5.reuse, 0xf, RZ, 0xc0, !PT ;  /* 0x0000000f05127812 */ /* 0x040fe400078ec0ff */
[----:B------:R-:W-:Y:S01]  /*03a0*/  SHF.R.S32.HI R6, RZ, 0x1f, R5 ;  /* 0x0000001fff067819 */ /* 0x000fe20000011405 */
[----:B------:R-:W-:Y:S01]  /*03b0*/  IMAD.WIDE R8, R5, 0x2, R8 ;  /* 0x0000000205087825 */ /* 0x000fe200078e0208 */
[----:B------:R-:W-:-:S02]  /*03c0*/  IADD3 R22, P0, R2, R13, RZ ;  /* 0x0000000d02167210 */ /* 0x000fc40007f1e0ff */
[----:B------:R-:W-:Y:S01]  /*03d0*/  SEL R13, R0, c[0x0][0x17c], !P1 ;  /* 0x00005f00000d7a07 */ /* 0x000fe20004800000 */
[----:B------:R-:W-:Y:S01]  /*03e0*/  IMAD.MOV R16, RZ, RZ, -R12 ;  /* 0x000000ffff107224 */ /* 0x000fe200078e0a0c */
[----:B------:R-:W-:Y:S01]  /*03f0*/  LEA R2, P2, R8, R11, 0x1 ;  /* 0x0000000b08027211 */ /* 0x000fe200078408ff */
[----:B------:R-:W-:Y:S01]  /*0400*/  IMAD.X R23, R3, 0x1, R23, P0 ;  /* 0x0000000103177824 */ /* 0x000fe200000e0617 */
[C---:B------:R-:W-:Y:S01]  /*0410*/  LOP3.LUT R11, R5.reuse, 0x4, RZ, 0xc0, !PT ;  /* 0x00000004050b7812 */ /* 0x040fe200078ec0ff */
[----:B------:R-:W-:Y:S01]  /*0420*/  IMAD.SHL.U32 R10, R10, 0x2, RZ ;  /* 0x000000020a0a7824 */ /* 0x000fe200078e00ff */
[----:B------:R-:W-:Y:S02]  /*0430*/  LEA.HI.X R3, R8, R13, R9, 0x1, P2 ;  /* 0x0000000d08037211 */ /* 0x000fe400010f0c09 */
[C---:B------:R-:W-:Y:S01]  /*0440*/  LOP3.LUT R9, R5.reuse, 0x2, RZ, 0xc0, !PT ;  /* 0x0000000205097812 */ /* 0x040fe200078ec0ff */
[----:B------:R-:W-:Y:S01]  /*0450*/  IMAD.MOV R11, RZ, RZ, -R11 ;  /* 0x000000ffff0b7224 */ /* 0x000fe200078e0a0b */
[----:B------:R-:W-:-:S02]  /*0460*/  LOP3.LUT R13, R5, 0x10, RZ, 0xc0, !PT ;  /* 0x00000010050d7812 */ /* 0x000fc400078ec0ff */
[----:B------:R-:W-:Y:S01]  /*0470*/  SHF.R.S32.HI R8, RZ, 0x1f, R5 ;  /* 0x0000001fff087819 */ /* 0x000fe20000011405 */
[----:B------:R-:W-:Y:S01]  /*0480*/  IMAD.MOV R9, RZ, RZ, -R9 ;  /* 0x000000ffff097224 */ /* 0x000fe200078e0a09 */
[----:B------:R-:W-:Y:S01]  /*0490*/  LOP3.LUT R0, R5, 0x1, RZ, 0xc0, !PT ;  /* 0x0000000105007812 */ /* 0x000fe200078ec0ff */
[----:B------:R-:W-:Y:S01]  /*04a0*/  IMAD.MOV R13, RZ, RZ, -R13 ;  /* 0x000000ffff0d7224 */ /* 0x000fe200078e0a0d */
[----:B------:R-:W-:Y:S02]  /*04b0*/  LEA.HI R8, R8, R5, RZ, 0x4 ;  /* 0x0000000508087211 */ /* 0x000fe400078f20ff */
[----:B------:R-:W-:Y:S01]  /*04c0*/  SHF.R.S32.HI R14, RZ, 0x1f, R9 ;  /* 0x0000001fff0e7819 */ /* 0x000fe20000011409 */
[----:B------:R-:W-:Y:S01]  /*04d0*/  IMAD.MOV R12, RZ, RZ, -R0 ;  /* 0x000000ffff0c7224 */ /* 0x000fe200078e0a00 */
[----:B------:R-:W-:Y:S02]  /*04e0*/  SHF.R.S32.HI R8, RZ, 0x4, R8 ;  /* 0x00000004ff087819 */ /* 0x000fe40000011408 */
[----:B------:R-:W-:-:S02]  /*04f0*/  SHF.R.S32.HI R15, RZ, 0x1f, R11 ;  /* 0x0000001fff0f7819 */ /* 0x000fc4000001140b */
[----:B------:R-:W-:Y:S02]  /*0500*/  SHF.R.S32.HI R16, RZ, 0x1f, R16 ;  /* 0x0000001fff107819 */ /* 0x000fe40000011410 */
[----:B------:R-:W-:Y:S02]  /*0510*/  SHF.R.S32.HI R17, RZ, 0x1f, R13 ;  /* 0x0000001fff117819 */ /* 0x000fe4000001140d */
[----:B------:R-:W-:Y:S02]  /*0520*/  LOP3.LUT R19, R10, 0xfffffffc, RZ, 0xc0, !PT ;  /* 0xfffffffc0a137812 */ /* 0x000fe400078ec0ff */
[----:B------:R-:W-:Y:S02]  /*0530*/  LOP3.LUT R12, R12, 0x80008000, RZ, 0xc0, !PT ;  /* 0x800080000c0c7812 */ /* 0x000fe400078ec0ff */
[----:B------:R-:W-:Y:S02]  /*0540*/  LEA R13, R8, 0x200, 0x1 ;  /* 0x00000200080d7811 */ /* 0x000fe400078e08ff */
[----:B------:R-:W-:-:S02]  /*0550*/  LOP3.LUT R14, R14, 0x80008000, RZ, 0xc0, !PT ;  /* 0x800080000e0e7812 */ /* 0x000fc400078ec0ff */
[----:B------:R-:W-:Y:S02]  /*0560*/  LOP3.LUT R15, R15, 0x80008000, RZ, 0xc0, !PT ;  /* 0x800080000f0f7812 */ /* 0x000fe400078ec0ff */
[----:B------:R-:W-:Y:S02]  /*0570*/  LOP3.LUT R16, R16, 0x80008000, RZ, 0xc0, !PT ;  /* 0x8000800010107812 */ /* 0x000fe400078ec0ff */
[----:B------:R-:W-:Y:S02]  /*0580*/  LOP3.LUT R17, R17, 0x80008000, RZ, 0xc0, !PT ;  /* 0x8000800011117812 */ /* 0x000fe400078ec0ff */
.L_x_51:
[----:B------:R-:W-:Y:S02]  /*0590*/  ISETP.GE.AND P0, PT, R4, R7, PT ;  /* 0x000000070400720c */ /* 0x000fe40003f06270 */
[----:B------:R-:W-:-:S04]  /*05a0*/  IADD3 R20, R20, 0x20000, RZ ;  /* 0x0002000014147810 */ /* 0x000fc80007ffe0ff */
[----:B------:R-:W-:-:S07]  /*05b0*/  ISETP.GE.AND P2, PT, R20, R7, PT ;  /* 0x000000071400720c */ /* 0x000fce0003f46270 */
[----:B------:R-:W-:Y:S05]  /*05c0*/  @P0 BRA `(.L_x_48) ;  /* 0x00000ae000000947 */ /* 0x000fea0003800000 */
[----:B------:R0:W5:Y:S01]  /*05d0*/  LDG.E.CONSTANT R27, [R2.64] ;  /* 0x00000004021b7981 */ /* 0x000162000c1e9900 */
[----:B------:R-:W-:Y:S01]  /*05e0*/  BSSY B0, `(.L_x_48) ;  /* 0x00000ac000007945 */ /* 0x000fe20003800000 */
[----:B------:R-:W-:Y:S05]  /*05f0*/  @!P1 BRA `(.L_x_49) ;  /* 0x0000056000009947 */ /* 0x000fea0003800000 */
[----:B-----5:R-:W1:Y:S01]  /*0600*/  SHFL.BFLY PT, R8, R27, 0x1, 0x1f ;  /* 0x0c201f001b087f89 */ /* 0x020e6200000e0000 */
[----:B------:R-:W-:Y:S02]  /*0610*/  LOP3.LUT R9, R12, R27, RZ, 0x3c, !PT ;  /* 0x0000001b0c097212 */ /* 0x000fe400078e3cff */
[----:B------:R-:W-:-:S04]  /*0620*/  ISETP.GT.AND P4, PT, R5, 0x1f, PT ;  /* 0x0000001f0500780c */ /* 0x000fc80003f84270 */
[----:B-1----:R-:W-:-:S07]  /*0630*/  HFMA2.MMA R9, R9, 1, 1, R8 ;  /* 0x3c003c0009097835 */ /* 0x002fce0000000008 */
[----:B------:R-:W1:Y:S03]  /*0640*/  SHFL.BFLY PT, R8, R9, 0x2, 0x1f ;  /* 0x0c401f0009087f89 */ /* 0x000e6600000e0000 */
[----:B------:R-:W-:-:S05]  /*0650*/  LOP3.LUT R11, R14, R9, RZ, 0x3c, !PT ;  /* 0x000000090e0b7212 */ /* 0x000fca00078e3cff */
[----:B-1----:R-:W-:-:S05]  /*0660*/  HADD2 R10, R11, R8 ;  /* 0x000000080b0a7230 */ /* 0x002fca0000000000 */
[----:B------:R-:W1:Y:S01]  /*0670*/  SHFL.BFLY PT, R8, R10, 0x4, 0x1f ;  /* 0x0c801f000a087f89 */ /* 0x000e6200000e0000 */
[----:B------:R-:W-:-:S06]  /*0680*/  LOP3.LUT R11, R15, R10, RZ, 0x3c, !PT ;  /* 0x0000000a0f0b7212 */ /* 0x000fcc00078e3cff */
[----:B-1----:R-:W-:-:S07]  /*0690*/  HFMA2.MMA R11, R11, 1, 1, R8 ;  /* 0x3c003c000b0b7835 */ /* 0x002fce0000000008 */
[----:B------:R-:W1:Y:S03]  /*06a0*/  SHFL.BFLY PT, R8, R11, 0x8, 0x1f ;  /* 0x0d001f000b087f89 */ /* 0x000e6600000e0000 */
[----:B------:R-:W-:-:S05]  /*06b0*/  LOP3.LUT R21, R16, R11, RZ, 0x3c, !PT ;  /* 0x0000000b10157212 */ /* 0x000fca00078e3cff */
[----:B-1----:R-:W-:-:S05]  /*06c0*/  HADD2 R26, R21, R8 ;  /* 0x00000008151a7230 */ /* 0x002fca0000000000 */
[----:B------:R-:W1:Y:S01]  /*06d0*/  SHFL.BFLY PT, R8, R26, 0x10, 0x1f ;  /* 0x0e001f001a087f89 */ /* 0x000e6200000e0000 */
[----:B------:R-:W-:-:S06]  /*06e0*/  LOP3.LUT R21, R17, R26, RZ, 0x3c, !PT ;  /* 0x0000001a11157212 */ /* 0x000fcc00078e3cff */
[----:B-1----:R-:W-:-:S10]  /*06f0*/  HFMA2.MMA R8, R21, 1, 1, R8 ;  /* 0x3c003c0015087835 */ /* 0x002fd40000000008 */
[----:B------:R-:W-:Y:S02]  /*0700*/  HMNMX2 R9, |R8|.H0_H0, |R8|.H1_H1, !PT ;  /* 0x7000000808097240 */ /* 0x000fe40007800a00 */
[----:B------:R-:W-:-:S03]  /*0710*/  HADD2.F32 R27, -RZ, R8.H0_H0 ;  /* 0x20000008ff1b7230 */ /* 0x000fc60000004100 */
[----:B------:R-:W1:Y:S02]  /*0720*/  SHFL.BFLY PT, R10, R9, 0x8, 0x1f ;  /* 0x0d001f00090a7f89 */ /* 0x000e6400000e0000 */
[----:B-1----:R-:W-:-:S05]  /*0730*/  HMNMX2 R10, R9.H0_H0, R10.H0_H0, !PT ;  /* 0x2000000a090a7240 */ /* 0x002fca0007800800 */
[----:B------:R-:W1:Y:S02]  /*0740*/  SHFL.BFLY PT, R11, R10, 0x4, 0x1f ;  /* 0x0c801f000a0b7f89 */ /* 0x000e6400000e0000 */
[----:B-1----:R-:W-:-:S05]  /*0750*/  HMNMX2 R11, R10.H0_H0, R11.H0_H0, !PT ;  /* 0x2000000b0a0b7240 */ /* 0x002fca0007800800 */
[----:B------:R-:W1:Y:S02]  /*0760*/  SHFL.BFLY PT, R26, R11, 0x2, 0x1f ;  /* 0x0c401f000b1a7f89 */ /* 0x000e6400000e0000 */
[----:B-1----:R-:W-:-:S05]  /*0770*/  HMNMX2 R26, R11.H0_H0, R26.H0_H0, !PT ;  /* 0x2000001a0b1a7240 */ /* 0x002fca0007800800 */
[----:B------:R-:W1:Y:S02]  /*0780*/  SHFL.BFLY PT, R21, R26, 0x1, 0x1f ;  /* 0x0c201f001a157f89 */ /* 0x000e6400000e0000 */
[----:B-1----:R-:W-:-:S05]  /*0790*/  HMNMX2 R9, R26.H0_H0, R21.H0_H0, !PT ;  /* 0x200000151a097240 */ /* 0x002fca0007800800 */
[----:B------:R-:W-:-:S04]  /*07a0*/  HADD2.F32 R10, -RZ, R9.H0_H0 ;  /* 0x20000009ff0a7230 */ /* 0x000fc80000004100 */
[----:B------:R-:W1:Y:S02]  /*07b0*/  MUFU.RCP R28, R10 ;  /* 0x0000000a001c7308 */ /* 0x000e640000001000 */
[----:B-1----:R-:W-:-:S05]  /*07c0*/  FMUL.FTZ R21, R27, R28 ;  /* 0x0000001c1b157220 */ /* 0x002fca0000410000 */
[----:B------:R-:W-:-:S05]  /*07d0*/  F2FP.PACK_AB R11, RZ, R21 ;  /* 0x00000015ff0b723e */ /* 0x000fca00000000ff */
[C---:B------:R-:W-:Y:S02]  /*07e0*/  HSETP2.GEU.AND P3, PT, |R11|.reuse.H0_H0, 8.523464202880859375e-06, 8.523464202880859375e-06, PT ;  /* 0x008f008f0b007434 */ /* 0x040fe40003f6ea00 */
[----:B------:R-:W-:-:S05]  /*07f0*/  HSETP2.GT.AND P0, PT, |R11|.H0_H0, RZ.H0_H0, PT ;  /* 0x200000ff0b007234 */ /* 0x000fca0003f04a00 */
[----:B------:R-:W-:-:S13]  /*0800*/  PLOP3.LUT P0, PT, P3, P0, PT, 0xa2, 0x0 ;  /* 0x000000000000781c */ /* 0x000fda0001f01472 */
[----:B------:R-:W-:Y:S01]  /*0810*/  @!P0 FFMA.FTZ R26, -R10, R21, R27 ;  /* 0x000000150a1a8223 */ /* 0x000fe2000001011b */
[----:B------:R-:W-:Y:S01]  /*0820*/  HADD2.F32 R27, -RZ, R8.H1_H1 ;  /* 0x30000008ff1b7230 */ /* 0x000fe20000004100 */
[----:B------:R-:W-:Y:S02]  /*0830*/  PRMT R8, R11, 0x7610, R8 ;  /* 0x000076100b087816 */ /* 0x000fe40000000008 */
[----:B------:R-:W-:Y:S02]  /*0840*/  @!P0 FFMA.FTZ R26, R28, R26, R21 ;  /* 0x0000001a1c1a8223 */ /* 0x000fe40000010015 */
[----:B------:R-:W1:Y:S03]  /*0850*/  MUFU.RCP R21, R10 ;  /* 0x0000000a00157308 */ /* 0x000e660000001000 */
[----:B------:R-:W-:Y:S01]  /*0860*/  @!P0 F2FP.PACK_AB R8, RZ, R26 ;  /* 0x0000001aff08823e */ /* 0x000fe200000000ff */
[----:B-1----:R-:W-:-:S05]  /*0870*/  FMUL.FTZ R28, R27, R21 ;  /* 0x000000151b1c7220 */ /* 0x002fca0000410000 */
[----:B------:R-:W-:-:S05]  /*0880*/  F2FP.PACK_AB R11, RZ, R28 ;  /* 0x0000001cff0b723e */ /* 0x000fca00000000ff */
[C---:B------:R-:W-:Y:S02]  /*0890*/  HSETP2.GEU.AND P3, PT, |R11|.reuse.H0_H0, 8.523464202880859375e-06, 8.523464202880859375e-06, PT ;  /* 0x008f008f0b007434 */ /* 0x040fe40003f6ea00 */
[----:B------:R-:W-:-:S05]  /*08a0*/  HSETP2.GT.AND P0, PT, |R11|.H0_H0, RZ.H0_H0, PT ;  /* 0x200000ff0b007234 */ /* 0x000fca0003f04a00 */
[----:B------:R-:W-:Y:S02]  /*08b0*/  PLOP3.LUT P0, PT, P3, P0, PT, 0xa2, 0x0 ;  /* 0x000000000000781c */ /* 0x000fe40001f01472 */
[----:B------:R-:W-:-:S11]  /*08c0*/  ISETP.NE.AND P3, PT, R18, RZ, PT ;  /* 0x000000ff1200720c */ /* 0x000fd60003f65270 */
[----:B------:R-:W-:Y:S02]  /*08d0*/  @!P0 FFMA.FTZ R26, -R10, R28, R27 ;  /* 0x0000001c0a1a8223 */ /* 0x000fe4000001011b */
[----:B------:R-:W-:Y:S02]  /*08e0*/  IMAD.MOV.U32 R10, RZ, RZ, 0x5800 ;  /* 0x00005800ff0a7424 */ /* 0x000fe400078e00ff */
[----:B------:R-:W-:-:S03]  /*08f0*/  @!P0 FFMA.FTZ R26, R21, R26, R28 ;  /* 0x0000001a151a8223 */ /* 0x000fc6000001001c */
[----:B------:R-:W-:Y:S02]  /*0900*/  PRMT R8, R8, 0x5410, R10 ;  /* 0x0000541008087816 */ /* 0x000fe4000000000a */
[----:B------:R-:W-:Y:S02]  /*0910*/  @!P0 F2FP.PACK_AB R11, RZ, R26 ;  /* 0x0000001aff0b823e */ /* 0x000fe400000000ff */
[----:B------:R-:W-:Y:S02]  /*0920*/  ISETP.NE.AND P0, PT, R0, RZ, PT ;  /* 0x000000ff0000720c */ /* 0x000fe40003f05270 */
[----:B------:R-:W-:-:S05]  /*0930*/  PRMT R11, R8, 0x5410, R11 ;  /* 0x00005410080b7816 */ /* 0x000fca000000000b */
[----:B------:R-:W-:-:S04]  /*0940*/  HFMA2 R8, R11, R8.H1_H1, 128, 128 ;  /* 0x580058000b087431 */ /* 0x000fc80000060008 */
[----:B------:R-:W1:Y:S08]  /*0950*/  F2I.F16.NTZ R21, R8.H1 ;  /* 0x1000000800157305 */ /* 0x000e700000103100 */
[----:B------:R-:W2:Y:S08]  /*0960*/  F2I.F16.NTZ R10, R8 ;  /* 0x00000008000a7305 */ /* 0x000eb00000103100 */
[----:B-1----:R-:W1:Y:S08]  /*0970*/  I2F R21, R21 ;  /* 0x0000001500157306 */ /* 0x002e700000201400 */
[----:B--2---:R-:W2:Y:S01]  /*0980*/  I2F R10, R10 ;  /* 0x0000000a000a7306 */ /* 0x004ea20000201400 */
[----:B-1----:R-:W-:-:S04]  /*0990*/  FMNMX.FTZ R11, R21, 255, PT ;  /* 0x437f0000150b7809 */ /* 0x002fc80003810000 */
[----:B------:R-:W-:Y:S02]  /*09a0*/  FMNMX.FTZ R26, RZ, R11, !PT ;  /* 0x0000000bff1a7209 */ /* 0x000fe40007810000 */
[----:B--2---:R-:W-:Y:S01]  /*09b0*/  FMNMX.FTZ R11, R10, 255, PT ;  /* 0x437f00000a0b7809 */ /* 0x004fe20003810000 */
[----:B------:R-:W-:-:S03]  /*09c0*/  @!P3 HMUL2 R10, R9.H0_H0, 0.0078125, 0.0078125 ;  /* 0x20002000090ab832 */ /* 0x000fc60000000800 */
[----:B------:R-:W1:Y:S01]  /*09d0*/  F2I.FTZ.TRUNC.NTZ R26, R26 ;  /* 0x0000001a001a7305 */ /* 0x000e62000021f100 */
[----:B------:R-:W-:Y:S02]  /*09e0*/  FMNMX.FTZ R11, RZ, R11, !PT ;  /* 0x0000000bff0b7209 */ /* 0x000fe40007810000 */
[----:B------:R-:W-:-:S05]  /*09f0*/  PRMT R21, R10, 0x7610, R21 ;  /* 0x000076100a157816 */ /* 0x000fca0000000015 */
[----:B------:R-:W2:Y:S01]  /*0a00*/  F2I.FTZ.TRUNC.NTZ R11, R11 ;  /* 0x0000000b000b7305 */ /* 0x000ea2000021f100 */
[----:B-1----:R-:W-:-:S05]  /*0a10*/  IMAD.SHL.U32 R28, R26, 0x100, RZ ;  /* 0x000001001a1c7824 */ /* 0x002fca00078e00ff */
[----:B--2---:R-:W-:-:S05]  /*0a20*/  LOP3.LUT R28, R28, R11, RZ, 0xfc, !PT ;  /* 0x0000000b1c1c7212 */ /* 0x004fca00078efcff */
[----:B------:R-:W1:Y:S02]  /*0a30*/  SHFL.DOWN PT, R8, R28, 0x1, 0x1f ;  /* 0x08201f001c087f89 */ /* 0x000e6400000e0000 */
[----:B-1----:R-:W-:-:S05]  /*0a40*/  IMAD.U32 R9, R8, 0x10000, RZ ;  /* 0x0001000008097824 */ /* 0x002fca00078e00ff */
[----:B------:R-:W-:-:S05]  /*0a50*/  LOP3.LUT R26, R9, R28, RZ, 0xfc, !PT ;  /* 0x0000001c091a7212 */ /* 0x000fca00078efcff */
[----:B------:R-:W-:Y:S01]  /*0a60*/  @!P0 STS [R19], R26 ;  /* 0x0000001a13008388 */ /* 0x000fe20000000800 */
[----:B------:R-:W-:-:S03]  /*0a70*/  ISETP.GT.AND P0, PT, R5, 0x1, PT ;  /* 0x000000010500780c */ /* 0x000fc60003f04270 */
[----:B------:R-:W-:Y:S04]  /*0a80*/  @!P3 STS.U16 [R13], R21 ;  /* 0x000000150d00b388 */ /* 0x000fe80000000400 */
[----:B------:R-:W-:Y:S06]  /*0a90*/  BAR.SYNC.DEFER_BLOCKING 0x0 ;  /* 0x0000000000007b1d */ /* 0x000fec0000010000 */
[----:B------:R-:W1:Y:S04]  /*0aa0*/  @!P4 LDS.128 R8, [R5.X16] ;  /* 0x000000000508c984 */ /* 0x000e68000000cc00 */
[----:B-1----:R1:W-:Y:S01]  /*0ab0*/  @!P4 STG.E.128.STRONG.SM [R22.64], R8 ;  /* 0x000000081600c986 */ /* 0x0023e2000c10bd04 */
[----:B------:R-:W-:Y:S05]  /*0ac0*/  @P0 BRA `(.L_x_50) ;  /* 0x000005d000000947 */ /* 0x000fea0003800000 */
[----:B-1----:R-:W-:-:S04]  /*0ad0*/  SHF.R.S32.HI R9, RZ, 0x1f, R4 ;  /* 0x0000001fff097819 */ /* 0x002fc80000011404 */
[----:B------:R-:W-:-:S04]  /*0ae0*/  LEA.HI R9, R9, R4, RZ, 0x5 ;  /* 0x0000000409097211 */ /* 0x000fc800078f28ff */
[----:B------:R-:W-:-:S05]  /*0af0*/  SHF.R.S32.HI R9, RZ, 0x5, R9 ;  /* 0x00000005ff097819 */ /* 0x000fca0000011409 */
[----:B------:R-:W-:-:S05]  /*0b00*/  IMAD.WIDE R8, R9, 0x2, R24 ;  /* 0x0000000209087825 */ /* 0x000fca00078e0218 */
[----:B------:R-:W-:-:S04]  /*0b10*/  LEA R26, P0, R5, R8, 0x4 ;  /* 0x00000008051a7211 */ /* 0x000fc800078020ff */
[----:B------:R-:W-:Y:S02]  /*0b20*/  LEA.HI.X R27, R5, R9, R6, 0x4, P0 ;  /* 0x00000009051b7211 */ /* 0x000fe400000f2406 */
[----:B------:R-:W1:Y:S04]  /*0b30*/  LDS.128 R8, [R5.X16+0x200] ;  /* 0x0002000005087984 */ /* 0x000e68000000cc00 */
[----:B-1----:R1:W-:Y:S01]  /*0b40*/  STG.E.128.STRONG.SM [R26.64], R8 ;  /* 0x000000081a007986 */ /* 0x0023e2000c10bd04 */
[----:B------:R-:W-:Y:S05]  /*0b50*/  BRA `(.L_x_50) ;  /* 0x0000054000007947 */ /* 0x000fea0003800000 */
.L_x_49:
        /* <DEDUP_REMOVED lines=34> */
[----:B------:R-:W-:-:S03]  /*0d80*/  HADD2.F32 R27, -RZ, R8.H1_H1 ;  /* 0x30000008ff1b7230 */ /* 0x000fc60000004100 */
        /* <DEDUP_REMOVED lines=11> */
[----:B------:R-:W-:-:S05]  /*0e40*/  @!P0 FFMA.FTZ R26, R21, R26, R28 ;  /* 0x0000001a151a8223 */ /* 0x000fca000001001c */
[----:B------:R-:W-:Y:S02]  /*0e50*/  @!P0 F2FP.PACK_AB R8, RZ, R26 ;  /* 0x0000001aff08823e */ /* 0x000fe400000000ff */
[----:B------:R-:W-:Y:S02]  /*0e60*/  ISETP.NE.AND P0, PT, R0, RZ, PT ;  /* 0x000000ff0000720c */ /* 0x000fe40003f05270 */
[----:B------:R-:W-:-:S04]  /*0e70*/  PRMT R8, R8, 0x5410, R10 ;  /* 0x0000541008087816 */ /* 0x000fc8000000000a */
        /* <DEDUP_REMOVED lines=33> */
[----:B-1----:R1:W-:Y:S03]  /*1090*/  STG.E.128.STRONG.SM [R26.64], R8 ;  /* 0x000000081a007986 */ /* 0x0023e6000c10bd04 */
.L_x_50:
[----:B------:R-:W-:Y:S05]  /*10a0*/  BSYNC B0 ;  /* 0x0000000000007941 */ /* 0x000fea0003800000 */
.L_x_48:
[----:B0-----:R-:W-:Y:S02]  /*10b0*/  IADD3 R2, P3, R2, 0x40000, RZ ;  /* 0x0004000002027810 */ /* 0x001fe40007f7e0ff */
[----:B-1----:R-:W-:Y:S02]  /*10c0*/  IADD3 R22, P0, R22, 0x20000, RZ ;  /* 0x0002000016167810 */ /* 0x002fe40007f1e0ff */
[----:B------:R-:W-:Y:S01]  /*10d0*/  IADD3 R4, R4, 0x20000, RZ ;  /* 0x0002000004047810 */ /* 0x000fe20007ffe0ff */
[----:B------:R-:W-:-:S02]  /*10e0*/  IMAD.X R3, RZ, RZ, R3, P3 ;  /* 0x000000ffff037224 */ /* 0x000fc400018e0603 */
[----:B------:R-:W-:Y:S01]  /*10f0*/  IMAD.X R23, RZ, RZ, R23, P0 ;  /* 0x000000ffff177224 */ /* 0x000fe200000e0617 */
[----:B------:R-:W-:Y:S05]  /*1100*/  @!P2 BRA `(.L_x_51) ;  /* 0xfffff4800000a947 */ /* 0x000fea000383ffff */
[----:B------:R-:W-:Y:S05]  /*1110*/  EXIT ;  /* 0x000000000000794d */ /* 0x000fea0003800000 */
.L_x_52:
        /* <DEDUP_REMOVED lines=14> */
.L_x_84:


//--------------------- .text._Z25fp16_to_q_kv_paged_kernelILi8ELi4EEvPK6__halfPhPS0_S2_S3_S4_PKiS6_iiii --------------------------
	.section	.text._Z25fp16_to_q_kv_paged_kernelILi8ELi4EEvPK6__halfPhPS0_S2_S3_S4_PKiS6_iiii,"ax",@progbits
	.sectioninfo	@"SHI_REGISTERS=29"
	.align	128
        .global         _Z25fp16_to_q_kv_paged_kernelILi8ELi4EEvPK6__halfPhPS0_S2_S3_S4_PKiS6_iiii
        .type           _Z25fp16_to_q_kv_paged_kernelILi8ELi4EEvPK6__halfPhPS0_S2_S3_S4_PKiS6_iiii,@function
        .size           _Z25fp16_to_q_kv_paged_kernelILi8ELi4EEvPK6__halfPhPS0_S2_S3_S4_PKiS6_iiii,(.L_x_85 - _Z25fp16_to_q_kv_paged_kernelILi8ELi4EEvPK6__halfPhPS0_S2_S3_S4_PKiS6_iiii)
        .other          _Z25fp16_to_q_kv_paged_kernelILi8ELi4EEvPK6__halfPhPS0_S2_S3_S4_PKiS6_iiii,@"STO_CUDA_ENTRY STV_DEFAULT"
_Z25fp16_to_q_kv_paged_kernelILi8ELi4EEvPK6__halfPhPS0_S2_S3_S4_PKiS6_iiii:
.text._Z25fp16_to_q_kv_paged_kernelILi8ELi4EEvPK6__halfPhPS0_S2_S3_S4_PKiS6_iiii:
[----:B------:R-:W-:Y:S02]  /*0000*/  IMAD.MOV.U32 R1, RZ, RZ, c[0x0][0x28] ;  /* 0x00000a00ff017624 */ /* 0x000fe400078e00ff */
[----:B------:R-:W0:Y:S01]  /*0010*/  S2UR UR9, SR_CTAID.Z ;  /* 0x00000000000979c3 */ /* 0x000e220000002700 */
[----:B------:R-:W-:Y:S02]  /*0020*/  UMOV UR7, 0x4 ;  /* 0x0000000400077882 */ /* 0x000fe40000000000 */
[----:B------:R-:W-:Y:S02]  /*0030*/  ULDC.64 UR4, c[0x0][0x190] ;  /* 0x0000640000047ab9 */ /* 0x000fe40000000a00 */
[----:B------:R-:W-:Y:S02]  /*0040*/  ULDC.64 UR10, c[0x0][0x118] ;  /* 0x00004600000a7ab9 */ /* 0x000fe40000000a00 */
[----:B------:R-:W-:Y:S01]  /*0050*/  ULDC.64 UR14, c[0x0][0x1a0] ;  /* 0x00006800000e7ab9 */ /* 0x000fe20000000a00 */
[----:B------:R-:W1:Y:S01]  /*0060*/  S2UR UR8, SR_CTAID.X ;  /* 0x00000000000879c3 */ /* 0x000e620000002500 */
[----:B------:R-:W-:Y:S02]  /*0070*/  ULDC.64 UR12, c[0x0][0x188] ;  /* 0x00006200000c7ab9 */ /* 0x000fe40000000a00 */
[----:B0-----:R-:W-:-:S04]  /*0080*/  USHF.R.U32.HI UR6, URZ, 0x1, UR9 ;  /* 0x000000013f067899 */ /* 0x001fc80008011609 */
[----:B------:R-:W-:-:S06]  /*0090*/  UIMAD.WIDE.U32 UR4, UR6, UR7, UR4 ;  /* 0x00000007060472a5 */ /* 0x000fcc000f8e0004 */
[----:B------:R-:W-:Y:S02]  /*00a0*/  IMAD.U32 R4, RZ, RZ, UR4 ;  /* 0x00000004ff047e24 */ /* 0x000fe4000f8e00ff */
[----:B------:R-:W-:-:S05]  /*00b0*/  IMAD.U32 R5, RZ, RZ, UR5 ;  /* 0x00000005ff057e24 */ /* 0x000fca000f8e00ff */
[----:B------:R-:W2:Y:S01]  /*00c0*/  LDG.E.CONSTANT R4, [R4.64] ;  /* 0x0000000a04047981 */ /* 0x000ea2000c1e9900 */
[----:B-1----:R-:W-:Y:S02]  /*00d0*/  UIMAD UR6, UR6, UR14, UR8 ;  /* 0x0000000e060672a4 */ /* 0x002fe4000f8e0208 */
[----:B------:R-:W-:Y:S02]  /*00e0*/  ULDC.64 UR4, c[0x0][0x198] ;  /* 0x0000660000047ab9 */ /* 0x000fe40000000a00 */
[----:B------:R-:W-:-:S06]  /*00f0*/  UIMAD.WIDE UR4, UR6, UR7, UR4 ;  /* 0x00000007060472a5 */ /* 0x000fcc000f8e0204 */
[----:B------:R-:W-:Y:S02]  /*0100*/  IMAD.U32 R2, RZ, RZ, UR4 ;  /* 0x00000004ff027e24 */ /* 0x000fe4000f8e00ff */
[----:B------:R-:W-:Y:S02]  /*0110*/  IMAD.U32 R3, RZ, RZ, UR5 ;  /* 0x00000005ff037e24 */ /* 0x000fe4000f8e00ff */
[----:B------:R-:W-:Y:S01]  /*0120*/  IMAD.MOV.U32 R0, RZ, RZ, c[0x0][0x1a8] ;  /* 0x00006a00ff007624 */ /* 0x000fe200078e00ff */
[----:B------:R-:W-:Y:S02]  /*0130*/  UIADD3 UR8, -UR8, URZ, URZ ;  /* 0x0000003f08087290 */ /* 0x000fe4000fffe13f */
[----:B------:R-:W3:Y:S01]  /*0140*/  LDG.E.CONSTANT R2, [R2.64] ;  /* 0x0000000a02027981 */ /* 0x000ee2000c1e9900 */
[----:B------:R-:W-:Y:S01]  /*0150*/  ULOP3.LUT UP0, URZ, UR9, 0x1, URZ, 0xc0, !UPT ;  /* 0x00000001093f7892 */ /* 0x000fe2000f80c03f */
[----:B------:R-:W-:Y:S01]  /*0160*/  LOP3.LUT P0, RZ, R0, 0x1ff, RZ, 0xc0, !PT ;  /* 0x000001ff00ff7812 */ /* 0x000fe2000780c0ff */
[----:B------:R-:W-:-:S02]  /*0170*/  ULDC.64 UR4, c[0x0][0x170] ;  /* 0x00005c0000047ab9 */ /* 0x000fc40000000a00 */
[----:B------:R-:W-:Y:S02]  /*0180*/  USEL UR4, UR4, UR12, !UP0 ;  /* 0x0000000c04047287 */ /* 0x000fe4000c000000 */
[----:B------:R-:W-:Y:S01]  /*0190*/  USEL UR5, UR5, UR13, !UP0 ;  /* 0x0000000d05057287 */ /* 0x000fe2000c000000 */
[----:B--2---:R-:W0:Y:S08]  /*01a0*/  R2UR UR7, R4 ;  /* 0x00000000040773c2 */ /* 0x004e3000000e0000 */
[----:B---3--:R1:W2:Y:S01]  /*01b0*/  R2UR UR6, R2 ;  /* 0x00000000020673c2 */ /* 0x0082a200000e0000 */
[----:B0-----:R-:W-:-:S03]  /*01c0*/  UIMAD UR7, UR8, UR15, UR7 ;  /* 0x0000000f080772a4 */ /* 0x001fc6000f8e0207 */
[----:B------:R-:W-:Y:S02]  /*01d0*/  ULDC UR8, c[0x0][0x1ac] ;  /* 0x00006b0000087ab9 */ /* 0x000fe40000000800 */
[----:B------:R-:W-:Y:S01]  /*01e0*/  UIADD3 UR8, UR7, UR8, URZ ;  /* 0x0000000807087290 */ /* 0x000fe2000fffe03f */
[----:B-12---:R-:W-:Y:S05]  /*01f0*/  @!P0 BRA `(.L_x_53) ;  /* 0x0000010000008947 */ /* 0x006fea0003800000 */
.L_x_54:
[----:B------:R-:W-:Y:S02]  /*0200*/  ULDC UR9, c[0x0][0x1a8] ;  /* 0x00006a0000097ab9 */ /* 0x000fe40000000800 */
[----:B------:R-:W-:-:S04]  /*0210*/  UIMAD UR9, UR7, UR9, URZ ;  /* 0x00000009070972a4 */ /* 0x000fc8000f8e023f */
[----:B------:R-:W-:-:S03]  /*0220*/  ULOP3.LUT UP1, URZ, UR9, 0x1ff, URZ, 0xc0, !UPT ;  /* 0x000001ff093f7892 */ /* 0x000fc6000f82c03f */
[----:B------:R-:W-:Y:S02]  /*0230*/  UMOV UR9, UR7 ;  /* 0x0000000700097c82 */ /* 0x000fe40008000000 */
[----:B------:R-:W-:Y:S01]  /*0240*/  UIADD3 UR7, UR7, -0x1, URZ ;  /* 0xffffffff07077890 */ /* 0x000fe2000fffe03f */
[----:B------:R-:W-:-:S13]  /*0250*/  PLOP3.LUT P0, PT, PT, PT, UP1, 0x80, 0x0 ;  /* 0x000000000000781c */ /* 0x000fda0003f0f018 */
[----:B------:R-:W-:Y:S05]  /*0260*/  @P0 BRA `(.L_x_54) ;  /* 0xffffff9000000947 */ /* 0x000fea000383ffff */
[----:B------:R-:W-:Y:S02]  /*0270*/  UMOV UR7, UR9 ;  /* 0x0000000900077c82 */ /* 0x000fe40008000000 */
.L_x_55:
[----:B------:R-:W-:Y:S02]  /*0280*/  ULDC UR9, c[0x0][0x1a8] ;  /* 0x00006a0000097ab9 */ /* 0x000fe40000000800 */
[----:B------:R-:W-:-:S04]  /*0290*/  UIMAD UR9, UR8, UR9, URZ ;  /* 0x00000009080972a4 */ /* 0x000fc8000f8e023f */
[----:B------:R-:W-:-:S03]  /*02a0*/  ULOP3.LUT UP1, URZ, UR9, 0x1ff, URZ, 0xc0, !UPT ;  /* 0x000001ff093f7892 */ /* 0x000fc6000f82c03f */
[----:B------:R-:W-:Y:S02]  /*02b0*/  UMOV UR9, UR8 ;  /* 0x0000000800097c82 */ /* 0x000fe40008000000 */
[----:B------:R-:W-:Y:S01]  /*02c0*/  UIADD3 UR8, UR8, 0x1, URZ ;  /* 0x0000000108087890 */ /* 0x000fe2000fffe03f */
[----:B------:R-:W-:-:S13]  /*02d0*/  PLOP3.LUT P0, PT, PT, PT, UP1, 0x80, 0x0 ;  /* 0x000000000000781c */ /* 0x000fda0003f0f018 */
[----:B------:R-:W-:Y:S05]  /*02e0*/  @P0 BRA `(.L_x_55) ;  /* 0xffffff9000000947 */ /* 0x000fea000383ffff */
[----:B------:R-:W-:Y:S02]  /*02f0*/  UMOV UR8, UR9 ;  /* 0x0000000900087c82 */ /* 0x000fe40008000000 */
.L_x_53:
[----:B------:R-:W-:Y:S02]  /*0300*/  ULDC UR9, c[0x0][0x1a4] ;  /* 0x0000690000097ab9 */ /* 0x000fe40000000800 */
[----:B------:R-:W-:Y:S02]  /*0310*/  UISETP.LT.AND UP1, UPT, URZ, UR7, UPT ;  /* 0x000000073f00728c */ /* 0x000fe4000bf21270 */
[----:B------:R-:W-:Y:S02]  /*0320*/  UISETP.LT.AND UP2, UPT, UR8, UR9, UPT ;  /* 0x000000090800728c */ /* 0x000fe4000bf41270 */
[----:B------:R-:W-:Y:S02]  /*0330*/  USEL UR7, URZ, UR7, !UP1 ;  /* 0x000000073f077287 */ /* 0x000fe4000c800000 */
[----:B------:R-:W-:Y:S02]  /*0340*/  USEL UR8, UR8, UR9, UP2 ;  /* 0x0000000908087287 */ /* 0x000fe40009000000 */
[----:B------:R-:W-:-:S02]  /*0350*/  UIMAD UR7, UR6, UR9, UR7 ;  /* 0x00000009060772a4 */ /* 0x000fc4000f8e0207 */
[----:B------:R-:W-:Y:S02]  /*0360*/  UIMAD UR8, UR6, UR9, UR8 ;  /* 0x00000009060872a4 */ /* 0x000fe4000f8e0208 */
[----:B------:R-:W-:Y:S02]  /*0370*/  ULDC UR14, c[0x0][0x1a8] ;  /* 0x00006a00000e7ab9 */ /* 0x000fe40000000800 */
[----:B------:R-:W-:Y:S02]  /*0380*/  UIMAD UR7, UR7, UR14, URZ ;  /* 0x0000000e070772a4 */ /* 0x000fe4000f8e023f */
[----:B------:R-:W-:-:S04]  /*0390*/  UIMAD UR14, UR8, UR14, URZ ;  /* 0x0000000e080e72a4 */ /* 0x000fc8000f8e023f */
[----:B------:R-:W-:-:S06]  /*03a0*/  UISETP.GE.AND UP1, UPT, UR7, UR14, UPT ;  /* 0x0000000e0700728c */ /* 0x000fcc000bf26270 */
[----:B------:R-:W-:-:S13]  /*03b0*/  PLOP3.LUT P0, PT, PT, PT, UP1, 0x80, 0x0 ;  /* 0x000000000000781c */ /* 0x000fda0003f0f018 */
[----:B------:R-:W-:Y:S05]  /*03c0*/  @P0 EXIT ;  /* 0x000000000000094d */ /* 0x000fea0003800000 */
[----:B------:R-:W0:Y:S01]  /*03d0*/  S2UR UR9, SR_CTAID.Y ;  /* 0x00000000000979c3 */ /* 0x000e220000002600 */
[----:B------:R-:W1:Y:S01]  /*03e0*/  S2R R0, SR_TID.X ;  /* 0x0000000000007919 */ /* 0x000e620000002100 */
[----:B------:R-:W-:Y:S02]  /*03f0*/  UMOV UR8, UR7 ;  /* 0x0000000700087c82 */ /* 0x000fe40008000000 */
[----:B------:R-:W-:Y:S02]  /*0400*/  ULDC.64 UR12, c[0x0][0x168] ;  /* 0x00005a00000c7ab9 */ /* 0x000fe40000000a00 */
[----:B------:R-:W-:Y:S02]  /*0410*/  ULDC.64 UR6, c[0x0][0x180] ;  /* 0x0000600000067ab9 */ /* 0x000fe40000000a00 */
[----:B------:R-:W-:Y:S02]  /*0420*/  USEL UR12, UR12, UR6, !UP0 ;  /* 0x000000060c0c7287 */ /* 0x000fe4000c000000 */
[----:B------:R-:W-:-:S02]  /*0430*/  USEL UR13, UR13, UR7, !UP0 ;  /* 0x000000070d0d7287 */ /* 0x000fc4000c000000 */
[----:B------:R-:W-:Y:S02]  /*0440*/  ULDC.64 UR16, c[0x0][0x178] ;  /* 0x00005e0000107ab9 */ /* 0x000fe40000000a00 */
[----:B------:R-:W-:Y:S02]  /*0450*/  ULDC.64 UR6, c[0x0][0x160] ;  /* 0x0000580000067ab9 */ /* 0x000fe40000000a00 */
[----:B------:R-:W-:Y:S02]  /*0460*/  USEL UR6, UR6, UR16, !UP0 ;  /* 0x0000001006067287 */ /* 0x000fe4000c000000 */
[----:B------:R-:W-:Y:S02]  /*0470*/  USEL UR7, UR7, UR17, !UP0 ;  /* 0x0000001107077287 */ /* 0x000fe4000c000000 */
[----:B0-----:R-:W-:Y:S01]  /*0480*/  ULEA UR9, UR9, UR8, 0x9 ;  /* 0x0000000809097291 */ /* 0x001fe2000f8e483f */
[----:B-1----:R-:W-:Y:S02]  /*0490*/  SHF.R.S32.HI R9, RZ, 0x1f, R0 ;  /* 0x0000001fff097819 */ /* 0x002fe40000011400 */
[C---:B------:R-:W-:Y:S01]  /*04a0*/  LOP3.LUT R11, R0.reuse, 0x2, RZ, 0xc0, !PT ;  /* 0x00000002000b7812 */ /* 0x040fe200078ec0ff */
[----:B------:R-:W-:Y:S01]  /*04b0*/  USHF.R.S32.HI UR15, URZ, 0x1f, UR9 ;  /* 0x0000001f3f0f7899 */ /* 0x000fe20008011409 */
[C---:B------:R-:W-:Y:S01]  /*04c0*/  LOP3.LUT R12, R0.reuse, 0x4, RZ, 0xc0, !PT ;  /* 0x00000004000c7812 */ /* 0x040fe200078ec0ff */
[----:B------:R-:W-:Y:S01]  /*04d0*/  IMAD.U32 R2, RZ, RZ, UR9 ;  /* 0x00000009ff027e24 */ /* 0x000fe2000f8e00ff */
[C---:B------:R-:W-:Y:S01]  /*04e0*/  LOP3.LUT R13, R0.reuse, 0x8, RZ, 0xc0, !PT ;  /* 0x00000008000d7812 */ /* 0x040fe200078ec0ff */
[----:B------:R-:W-:Y:S01]  /*04f0*/  IMAD.MOV R11, RZ, RZ, -R11 ;  /* 0x000000ffff0b7224 */ /* 0x000fe200078e0a0b */
[C---:B------:R-:W-:Y:S01]  /*0500*/  LOP3.LUT R14, R0.reuse, 0x10, RZ, 0xc0, !PT ;  /* 0x00000010000e7812 */ /* 0x040fe200078ec0ff */
[----:B------:R-:W-:Y:S01]  /*0510*/  IMAD.U32 R3, RZ, RZ, UR15 ;  /* 0x0000000fff037e24 */ /* 0x000fe2000f8e00ff */
[C---:B------:R-:W-:Y:S01]  /*0520*/  LEA.HI R8, R0.reuse, R0, RZ, 0x1 ;  /* 0x0000000000087211 */ /* 0x040fe200078f08ff */
[----:B------:R-:W-:Y:S01]  /*0530*/  IMAD.MOV R15, RZ, RZ, -R12 ;  /* 0x000000ffff0f7224 */ /* 0x000fe200078e0a0c */
[C---:B------:R-:W-:Y:S01]  /*0540*/  LOP3.LUT R10, R0.reuse, 0x1, RZ, 0xc0, !PT ;  /* 0x00000001000a7812 */ /* 0x040fe200078ec0ff */
[C---:B------:R-:W-:Y:S01]  /*0550*/  IMAD.WIDE R6, R0.reuse, 0x2, R2 ;  /* 0x0000000200067825 */ /* 0x040fe200078e0202 */
[----:B------:R-:W-:-:S02]  /*0560*/  LOP3.LUT R18, R0, 0xf, RZ, 0xc0, !PT ;  /* 0x0000000f00127812 */ /* 0x000fc400078ec0ff */
[----:B------:R-:W-:Y:S01]  /*0570*/  SHF.R.S32.HI R15, RZ, 0x1f, R15 ;  /* 0x0000001fff0f7819 */ /* 0x000fe2000001140f */
[----:B------:R-:W-:Y:S01]  /*0580*/  IMAD.WIDE R4, R0, 0x10, R2 ;  /* 0x0000001000047825 */ /* 0x000fe200078e0202 */
[C---:B------:R-:W-:Y:S02]  /*0590*/  LEA R2, P1, R6.reuse, UR6, 0x1 ;  /* 0x0000000606027c11 */ /* 0x040fe4000f8208ff */
[----:B------:R-:W-:Y:S01]  /*05a0*/  LOP3.LUT R15, R15, 0x80008000, RZ, 0xc0, !PT ;  /* 0x800080000f0f7812 */ /* 0x000fe200078ec0ff */
[----:B------:R-:W-:Y:S01]  /*05b0*/  IMAD.MOV R13, RZ, RZ, -R13 ;  /* 0x000000ffff0d7224 */ /* 0x000fe200078e0a0d */
[----:B------:R-:W-:Y:S01]  /*05c0*/  LEA.HI.X R3, R6, UR7, R7, 0x1, P1 ;  /* 0x0000000706037c11 */ /* 0x000fe200088f0c07 */
[----:B------:R-:W-:Y:S01]  /*05d0*/  IMAD.MOV R17, RZ, RZ, -R14 ;  /* 0x000000ffff117224 */ /* 0x000fe200078e0a0e */
[CC--:B------:R-:W-:Y:S01]  /*05e0*/  LEA.HI R6, R9.reuse, R0.reuse, RZ, 0x2 ;  /* 0x0000000009067211 */ /* 0x0c0fe200078f10ff */
[----:B------:R-:W-:Y:S01]  /*05f0*/  IMAD.SHL.U32 R8, R8, 0x2, RZ ;  /* 0x0000000208087824 */ /* 0x000fe200078e00ff */
[----:B------:R-:W-:Y:S01]  /*0600*/  LEA.HI R9, R9, R0, RZ, 0x4 ;  /* 0x0000000009097211 */ /* 0x000fe200078f20ff */
[----:B------:R-:W-:Y:S01]  /*0610*/  IMAD.MOV R10, RZ, RZ, -R10 ;  /* 0x000000ffff0a7224 */ /* 0x000fe200078e0a0a */
[----:B------:R-:W-:-:S02]  /*0620*/  IADD3 R4, P0, R4, UR12, RZ ;  /* 0x0000000c04047c10 */ /* 0x000fc4000ff1e0ff */
[----:B------:R-:W-:Y:S02]  /*0630*/  SHF.R.S32.HI R9, RZ, 0x4, R9 ;  /* 0x00000004ff097819 */ /* 0x000fe40000011409 */
[----:B------:R-:W-:Y:S02]  /*0640*/  SHF.R.S32.HI R14, RZ, 0x1f, R11 ;  /* 0x0000001fff0e7819 */ /* 0x000fe4000001140b */
[----:B------:R-:W-:Y:S01]  /*0650*/  SHF.R.S32.HI R16, RZ, 0x1f, R13 ;  /* 0x0000001fff107819 */ /* 0x000fe2000001140d */
[----:B------:R-:W-:Y:S01]  /*0660*/  IMAD.SHL.U32 R13, R9, 0x2, RZ ;  /* 0x00000002090d7824 */ /* 0x000fe200078e00ff */
[----:B------:R-:W-:Y:S02]  /*0670*/  SHF.R.S32.HI R17, RZ, 0x1f, R17 ;  /* 0x0000001fff117819 */ /* 0x000fe40000011411 */
[----:B------:R-:W-:Y:S02]  /*0680*/  IADD3.X R5, R5, UR13, RZ, P0, !PT ;  /* 0x0000000d05057c10 */ /* 0x000fe400087fe4ff */
[----:B------:R-:W-:-:S02]  /*0690*/  SHF.R.S32.HI R7, RZ, 0x1f, R0 ;  /* 0x0000001fff077819 */ /* 0x000fc40000011400 */
[----:B------:R-:W-:Y:S02]  /*06a0*/  LOP3.LUT R19, R8, 0xfffffffc, RZ, 0xc0, !PT ;  /* 0xfffffffc08137812 */ /* 0x000fe400078ec0ff */
[----:B------:R-:W-:Y:S02]  /*06b0*/  LOP3.LUT R6, R6, 0xfffffffc, RZ, 0xc0, !PT ;  /* 0xfffffffc06067812 */ /* 0x000fe400078ec0ff */
[----:B------:R-:W-:Y:S02]  /*06c0*/  LOP3.LUT R12, R10, 0x80008000, RZ, 0xc0, !PT ;  /* 0x800080000a0c7812 */ /* 0x000fe400078ec0ff */
[----:B------:R-:W-:Y:S02]  /*06d0*/  LOP3.LUT R14, R14, 0x80008000, RZ, 0xc0, !PT ;  /* 0x800080000e0e7812 */ /* 0x000fe400078ec0ff */
[----:B------:R-:W-:Y:S02]  /*06e0*/  LOP3.LUT R16, R16, 0x80008000, RZ, 0xc0, !PT ;  /* 0x8000800010107812 */ /* 0x000fe400078ec0ff */
[----:B------:R-:W-:-:S02]  /*06f0*/  LOP3.LUT R17, R17, 0x80008000, RZ, 0xc0, !PT ;  /* 0x8000800011117812 */ /* 0x000fc400078ec0ff */
.L_x_61:
[----:B------:R-:W-:Y:S02]  /*0700*/  UISETP.GE.AND UP1, UPT, UR9, UR14, UPT ;  /* 0x0000000e0900728c */ /* 0x000fe4000bf26270 */
[----:B------:R-:W-:-:S04]  /*0710*/  UIADD3 UR8, UR8, 0x20000, URZ ;  /* 0x0002000008087890 */ /* 0x000fc8000fffe03f */
[----:B------:R-:W-:Y:S01]  /*0720*/  PLOP3.LUT P0, PT, PT, PT, UP1, 0x80, 0x0 ;  /* 0x000000000000781c */ /* 0x000fe20003f0f018 */
[----:B------:R-:W-:-:S12]  /*0730*/  UISETP.GE.AND UP2, UPT, UR8, UR14, UPT ;  /* 0x0000000e0800728c */ /* 0x000fd8000bf46270 */
[----:B------:R-:W-:Y:S05]  /*0740*/  @P0 BRA `(.L_x_56) ;  /* 0x00000b9000000947 */ /* 0x000fea0003800000 */
[----:B------:R0:W5:Y:S01]  /*0750*/  LDG.E.CONSTANT R23, [R2.64] ;  /* 0x0000000a02177981 */ /* 0x000162000c1e9900 */
[----:B------:R-:W-:Y:S01]  /*0760*/  PLOP3.LUT P0, PT, PT, PT, UP0, 0x80, 0x0 ;  /* 0x000000000000781c */ /* 0x000fe20003f0f008 */
[----:B------:R-:W-:-:S12]  /*0770*/  BSSY B0, `(.L_x_56) ;  /* 0x00000b6000007945 */ /* 0x000fd80003800000 */
[----:B------:R-:W-:Y:S05]  /*0780*/  @!P0 BRA `(.L_x_57) ;  /* 0x0000060000008947 */ /* 0x000fea0003800000 */
[----:B0----5:R-:W0:Y:S01]  /*0790*/  SHFL.BFLY PT, R8, R23, 0x1, 0x1f ;  /* 0x0c201f0017087f89 */ /* 0x021e2200000e0000 */
[----:B------:R-:W-:Y:S01]  /*07a0*/  LOP3.LUT R9, R12, R23, RZ, 0x3c, !PT ;  /* 0x000000170c097212 */ /* 0x000fe200078e3cff */
[----:B------:R-:W-:Y:S05]  /*07b0*/  BSSY B1, `(.L_x_58) ;  /* 0x0000053000017945 */ /* 0x000fea0003800000 */
        /* <DEDUP_REMOVED lines=13> */
[----:B------:R-:W-:Y:S02]  /*0890*/  HMNMX2 R9, |R8|.H0_H0, |R8|.H1_H1, !PT ;  /* 0x7000000808097240 */ /* 0x000fe40007800a00 */
[--C-:B------:R-:W-:Y:S02]  /*08a0*/  HADD2.F32 R23, -RZ, R8.reuse.H0_H0 ;  /* 0x20000008ff177230 */ /* 0x100fe40000004100 */
[----:B------:R-:W-:Y:S01]  /*08b0*/  HADD2.F32 R25, -RZ, R8.H1_H1 ;  /* 0x30000008ff197230 */ /* 0x000fe20000004100 */
[----:B------:R-:W0:Y:S02]  /*08c0*/  SHFL.BFLY PT, R10, R9, 0x8, 0x1f ;  /* 0x0d001f00090a7f89 */ /* 0x000e2400000e0000 */
[----:B0-----:R-:W-:-:S05]  /*08d0*/  HMNMX2 R10, R9.H0_H0, R10.H0_H0, !PT ;  /* 0x2000000a090a7240 */ /* 0x001fca0007800800 */
[----:B------:R-:W0:Y:S02]  /*08e0*/  SHFL.BFLY PT, R11, R10, 0x4, 0x1f ;  /* 0x0c801f000a0b7f89 */ /* 0x000e2400000e0000 */
[----:B0-----:R-:W-:-:S05]  /*08f0*/  HMNMX2 R11, R10.H0_H0, R11.H0_H0, !PT ;  /* 0x2000000b0a0b7240 */ /* 0x001fca0007800800 */
[----:B------:R-:W0:Y:S02]  /*0900*/  SHFL.BFLY PT, R20, R11, 0x2, 0x1f ;  /* 0x0c401f000b147f89 */ /* 0x000e2400000e0000 */
[----:B0-----:R-:W-:-:S05]  /*0910*/  HMNMX2 R20, R11.H0_H0, R20.H0_H0, !PT ;  /* 0x200000140b147240 */ /* 0x001fca0007800800 */
[----:B------:R-:W0:Y:S02]  /*0920*/  SHFL.BFLY PT, R21, R20, 0x1, 0x1f ;  /* 0x0c201f0014157f89 */ /* 0x000e2400000e0000 */
[----:B0-----:R-:W-:-:S05]  /*0930*/  HMNMX2 R9, R20.H0_H0, R21.H0_H0, !PT ;  /* 0x2000001514097240 */ /* 0x001fca0007800800 */
[----:B------:R-:W-:-:S04]  /*0940*/  HADD2.F32 R24, -RZ, R9.H0_H0 ;  /* 0x20000009ff187230 */ /* 0x000fc80000004100 */
[----:B------:R-:W0:Y:S08]  /*0950*/  MUFU.RCP R11, R24 ;  /* 0x00000018000b7308 */ /* 0x000e300000001000 */
[----:B------:R-:W1:Y:S01]  /*0960*/  MUFU.RCP R10, R24 ;  /* 0x00000018000a7308 */ /* 0x000e620000001000 */
[----:B0-----:R-:W-:-:S05]  /*0970*/  FMUL.FTZ R22, R23, R11 ;  /* 0x0000000b17167220 */ /* 0x001fca0000410000 */
[----:B------:R-:W-:Y:S01]  /*0980*/  F2FP.PACK_AB R21, RZ, R22 ;  /* 0x00000016ff15723e */ /* 0x000fe200000000ff */
[----:B-1----:R-:W-:-:S04]  /*0990*/  FMUL.FTZ R26, R25, R10 ;  /* 0x0000000a191a7220 */ /* 0x002fc80000410000 */
[C---:B------:R-:W-:Y:S02]  /*09a0*/  HSETP2.GEU.AND P3, PT, |R21|.reuse.H0_H0, 8.523464202880859375e-06, 8.523464202880859375e-06, PT ;  /* 0x008f008f15007434 */ /* 0x040fe40003f6ea00 */
[----:B------:R-:W-:Y:S01]  /*09b0*/  HSETP2.GT.AND P2, PT, |R21|.H0_H0, RZ.H0_H0, PT ;  /* 0x200000ff15007234 */ /* 0x000fe20003f44a00 */
[----:B------:R-:W-:-:S04]  /*09c0*/  F2FP.PACK_AB R8, RZ, R26 ;  /* 0x0000001aff08723e */ /* 0x000fc800000000ff */
[----:B------:R-:W-:Y:S01]  /*09d0*/  PLOP3.LUT P2, PT, P3, P2, PT, 0xa2, 0x0 ;  /* 0x000000000000781c */ /* 0x000fe20001f45472 */
[C---:B------:R-:W-:Y:S02]  /*09e0*/  HSETP2.GEU.AND P0, PT, |R8|.reuse.H0_H0, 8.523464202880859375e-06, 8.523464202880859375e-06, PT ;  /* 0x008f008f08007434 */ /* 0x040fe40003f0ea00 */
[----:B------:R-:W-:-:S05]  /*09f0*/  HSETP2.GT.AND P1, PT, |R8|.H0_H0, RZ.H0_H0, PT ;  /* 0x200000ff08007234 */ /* 0x000fca0003f24a00 */
[----:B------:R-:W-:Y:S02]  /*0a00*/  PLOP3.LUT P0, PT, P0, P1, PT, 0xa2, 0x0 ;  /* 0x000000000000781c */ /* 0x000fe40000703472 */
[----:B------:R-:W-:-:S03]  /*0a10*/  ISETP.NE.AND P1, PT, R18, RZ, PT ;  /* 0x000000ff1200720c */ /* 0x000fc60003f25270 */
[----:B------:R-:W-:-:S04]  /*0a20*/  @!P2 FFMA.FTZ R20, -R24, R22, R23 ;  /* 0x000000161814a223 */ /* 0x000fc80000010117 */
[----:B------:R-:W-:-:S04]  /*0a30*/  @!P2 FFMA.FTZ R20, R11, R20, R22 ;  /* 0x000000140b14a223 */ /* 0x000fc80000010016 */
[----:B------:R-:W-:Y:S01]  /*0a40*/  @!P0 FFMA.FTZ R23, -R24, R26, R25 ;  /* 0x0000001a18178223 */ /* 0x000fe20000010119 */
[----:B------:R-:W-:Y:S01]  /*0a50*/  @!P2 F2FP.PACK_AB R21, RZ, R20 ;  /* 0x00000014ff15a23e */ /* 0x000fe200000000ff */
[----:B------:R-:W-:Y:S02]  /*0a60*/  @!P1 HMUL2 R9, R9.H0_H0, 0.125, 0.125 ;  /* 0x3000300009099832 */ /* 0x000fe40000000800 */
[----:B------:R-:W-:Y:S02]  /*0a70*/  @!P0 FFMA.FTZ R23, R10, R23, R26 ;  /* 0x000000170a178223 */ /* 0x000fe4000001001a */
[----:B------:R-:W-:-:S03]  /*0a80*/  IMAD.MOV.U32 R10, RZ, RZ, 0x4800 ;  /* 0x00004800ff0a7424 */ /* 0x000fc600078e00ff */
[----:B------:R-:W-:Y:S02]  /*0a90*/  @!P0 F2FP.PACK_AB R8, RZ, R23 ;  /* 0x00000017ff08823e */ /* 0x000fe400000000ff */
[----:B------:R-:W-:Y:S02]  /*0aa0*/  LOP3.LUT P0, RZ, R0, 0x3, RZ, 0xc0, !PT ;  /* 0x0000000300ff7812 */ /* 0x000fe4000780c0ff */
[----:B------:R-:W-:-:S04]  /*0ab0*/  PRMT R8, R8, 0x5410, R10 ;  /* 0x0000541008087816 */ /* 0x000fc8000000000a */
[----:B------:R-:W-:-:S05]  /*0ac0*/  PRMT R21, R21, 0x5410, R8 ;  /* 0x0000541015157816 */ /* 0x000fca0000000008 */
[----:B------:R-:W-:-:S04]  /*0ad0*/  HFMA2 R8, R21, R8.H1_H1, 8, 8 ;  /* 0x4800480015087431 */ /* 0x000fc80000060008 */
[----:B------:R-:W0:Y:S08]  /*0ae0*/  F2I.F16.NTZ R20, R8.H1 ;  /* 0x1000000800147305 */ /* 0x000e300000103100 */
        /* <DEDUP_REMOVED lines=12> */
[----:B0-----:R-:W-:-:S05]  /*0bb0*/  IMAD.SHL.U32 R23, R8, 0x100, RZ ;  /* 0x0000010008177824 */ /* 0x001fca00078e00ff */
[----:B------:R-:W-:-:S05]  /*0bc0*/  LOP3.LUT R23, R23, R22, RZ, 0xfc, !PT ;  /* 0x0000001617177212 */ /* 0x000fca00078efcff */
[----:B------:R-:W0:Y:S02]  /*0bd0*/  SHFL.DOWN PT, R8, R23, 0x2, 0x1f ;  /* 0x08401f0017087f89 */ /* 0x000e2400000e0000 */
[----:B0-----:R-:W-:-:S05]  /*0be0*/  IMAD.U32 R8, R8, 0x10000, RZ ;  /* 0x0001000008087824 */ /* 0x001fca00078e00ff */
[----:B------:R-:W-:-:S05]  /*0bf0*/  LOP3.LUT R11, R23, R8, RZ, 0xfc, !PT ;  /* 0x00000008170b7212 */ /* 0x000fca00078efcff */
[----:B------:R0:W-:Y:S01]  /*0c00*/  @!P0 STS [R6], R11 ;  /* 0x0000000b06008388 */ /* 0x0001e20000000800 */
[----:B------:R-:W-:-:S03]  /*0c10*/  ISETP.GT.AND P0, PT, R0, 0xf, PT ;  /* 0x0000000f0000780c */ /* 0x000fc60003f04270 */
[----:B------:R0:W-:Y:S04]  /*0c20*/  @!P1 STS.U16 [R13+0x100], R9 ;  /* 0x000100090d009388 */ /* 0x0001e80000000400 */
[----:B------:R-:W-:Y:S01]  /*0c30*/  BAR.SYNC.DEFER_BLOCKING 0x0 ;  /* 0x0000000000007b1d */ /* 0x000fe20000010000 */
[----:B------:R-:W-:-:S05]  /*0c40*/  ISETP.GT.AND P1, PT, R0, 0x1, PT ;  /* 0x000000010000780c */ /* 0x000fca0003f24270 */
[----:B------:R-:W-:Y:S05]  /*0c50*/  @P0 BRA `(.L_x_59) ;  /* 0x0000008000000947 */ /* 0x000fea0003800000 */
[----:B0-----:R-:W0:Y:S01]  /*0c60*/  LDS.128 R8, [R0.X16] ;  /* 0x0000000000087984 */ /* 0x001e22000000cc00 */
[----:B------:R-:W-:-:S04]  /*0c70*/  ULEA.HI UR6, UR9, UR9, URZ, 0x1 ;  /* 0x0000000909067291 */ /* 0x000fc8000f8f083f */
[----:B------:R-:W-:-:S04]  /*0c80*/  USHF.R.S32.HI UR6, URZ, 0x1, UR6 ;  /* 0x000000013f067899 */ /* 0x000fc80008011406 */
[----:B------:R-:W-:-:S04]  /*0c90*/  UIADD3 UR7, UP1, UR6, UR12, URZ ;  /* 0x0000000c06077290 */ /* 0x000fc8000ff3e03f */
[----:B------:R-:W-:Y:S02]  /*0ca0*/  ULEA.HI.X.SX32 UR6, UR6, UR13, 0x1, UP1 ;  /* 0x0000000d06067291 */ /* 0x000fe400088f0e3f */
[----:B------:R-:W-:-:S04]  /*0cb0*/  LEA R20, P0, R0, UR7, 0x4 ;  /* 0x0000000700147c11 */ /* 0x000fc8000f8020ff */
[----:B------:R-:W-:-:S05]  /*0cc0*/  LEA.HI.X R21, R0, UR6, R7, 0x4, P0 ;  /* 0x0000000600157c11 */ /* 0x000fca00080f2407 */
[----:B0-----:R0:W-:Y:S04]  /*0cd0*/  STG.E.128 [R20.64], R8 ;  /* 0x0000000814007986 */ /* 0x0011e8000c101d0a */
.L_x_59:
[----:B0-----:R-:W-:Y:S05]  /*0ce0*/  BSYNC B1 ;  /* 0x0000000000017941 */ /* 0x001fea0003800000 */
.L_x_58:
[----:B------:R-:W-:Y:S05]  /*0cf0*/  @P1 BRA `(.L_x_60) ;  /* 0x000005d000001947 */ /* 0x000fea0003800000 */
[----:B------:R-:W0:Y:S01]  /*0d00*/  LDS.128 R8, [R0.X16+0x100] ;  /* 0x0001000000087984 */ /* 0x000e22000000cc00 */
[----:B------:R-:W-:-:S04]  /*0d10*/  USHF.R.S32.HI UR6, URZ, 0x1f, UR9 ;  /* 0x0000001f3f067899 */ /* 0x000fc80008011409 */
[----:B------:R-:W-:-:S04]  /*0d20*/  ULEA.HI UR6, UR6, UR9, URZ, 0x5 ;  /* 0x0000000906067291 */ /* 0x000fc8000f8f283f */
[----:B------:R-:W-:-:S04]  /*0d30*/  USHF.R.S32.HI UR6, URZ, 0x5, UR6 ;  /* 0x000000053f067899 */ /* 0x000fc80008011406 */
[----:B------:R-:W-:-:S06]  /*0d40*/  UIMAD.WIDE UR6, UR6, 0x2, UR4 ;  /* 0x00000002060678a5 */ /* 0x000fcc000f8e0204 */
[----:B------:R-:W-:-:S04]  /*0d50*/  LEA R20, P0, R0, UR6, 0x4 ;  /* 0x0000000600147c11 */ /* 0x000fc8000f8020ff */
[----:B------:R-:W-:-:S05]  /*0d60*/  LEA.HI.X R21, R0, UR7, R7, 0x4, P0 ;  /* 0x0000000700157c11 */ /* 0x000fca00080f2407 */
[----:B0-----:R0:W-:Y:S01]  /*0d70*/  STG.E.128 [R20.64], R8 ;  /* 0x0000000814007986 */ /* 0x0011e2000c101d0a */
[----:B------:R-:W-:Y:S05]  /*0d80*/  BRA `(.L_x_60) ;  /* 0x0000054000007947 */ /* 0x000fea0003800000 */
.L_x_57:
[----:B0----5:R-:W0:Y:S01]  /*0d90*/  SHFL.BFLY PT, R8, R23, 0x1, 0x1f ;  /* 0x0c201f0017087f89 */ /* 0x021e2200000e0000 */
        /* <DEDUP_REMOVED lines=38> */
[----:B------:R-:W-:-:S03]  /*1000*/  ISETP.GT.AND P1, PT, R0, 0x1f, PT ;  /* 0x0000001f0000780c */ /* 0x000fc60003f24270 */
[----:B------:R-:W-:-:S04]  /*1010*/  @!P2 FFMA.FTZ R20, -R24, R22, R23 ;  /* 0x000000161814a223 */ /* 0x000fc80000010117 */
[----:B------:R-:W-:-:S04]  /*1020*/  @!P2 FFMA.FTZ R20, R11, R20, R22 ;  /* 0x000000140b14a223 */ /* 0x000fc80000010016 */
[----:B------:R-:W-:Y:S01]  /*1030*/  @!P0 FFMA.FTZ R23, -R24, R26, R25 ;  /* 0x0000001a18178223 */ /* 0x000fe20000010119 */
[----:B------:R-:W-:Y:S02]  /*1040*/  @!P2 F2FP.PACK_AB R21, RZ, R20 ;  /* 0x00000014ff15a23e */ /* 0x000fe400000000ff */
[----:B------:R-:W-:Y:S01]  /*1050*/  ISETP.NE.AND P2, PT, R18, RZ, PT ;  /* 0x000000ff1200720c */ /* 0x000fe20003f45270 */
        /* <DEDUP_REMOVED lines=13> */
[----:B-1----:R-:W-:Y:S01]  /*1130*/  FMNMX.FTZ R11, R10, 255, PT ;  /* 0x437f00000a0b7809 */ /* 0x002fe20003810000 */
[----:B------:R-:W-:-:S03]  /*1140*/  @!P2 HMUL2 R10, R9.H0_H0, 0.0078125, 0.0078125 ;  /* 0x20002000090aa832 */ /* 0x000fc60000000800 */
[----:B------:R-:W0:Y:S01]  /*1150*/  F2I.FTZ.TRUNC.NTZ R21, R21 ;  /* 0x0000001500157305 */ /* 0x000e22000021f100 */
[----:B------:R-:W-:-:S07]  /*1160*/  FMNMX.FTZ R11, RZ, R11, !PT ;  /* 0x0000000bff0b7209 */ /* 0x000fce0007810000 */
[----:B------:R-:W1:Y:S01]  /*1170*/  F2I.FTZ.TRUNC.NTZ R11, R11 ;  /* 0x0000000b000b7305 */ /* 0x000e62000021f100 */
[----:B0-----:R-:W-:Y:S01]  /*1180*/  IMAD.SHL.U32 R22, R21, 0x100, RZ ;  /* 0x0000010015167824 */ /* 0x001fe200078e00ff */
[----:B------:R-:W-:-:S04]  /*1190*/  PRMT R21, R10, 0x7610, R21 ;  /* 0x000076100a157816 */ /* 0x000fc80000000015 */
[----:B-1----:R-:W-:-:S05]  /*11a0*/  LOP3.LUT R22, R22, R11, RZ, 0xfc, !PT ;  /* 0x0000000b16167212 */ /* 0x002fca00078efcff */
[----:B------:R-:W0:Y:S02]  /*11b0*/  SHFL.DOWN PT, R8, R22, 0x1, 0x1f ;  /* 0x08201f0016087f89 */ /* 0x000e2400000e0000 */
[----:B0-----:R-:W-:-:S05]  /*11c0*/  IMAD.U32 R9, R8, 0x10000, RZ ;  /* 0x0001000008097824 */ /* 0x001fca00078e00ff */
[----:B------:R-:W-:-:S05]  /*11d0*/  LOP3.LUT R20, R9, R22, RZ, 0xfc, !PT ;  /* 0x0000001609147212 */ /* 0x000fca00078efcff */
[----:B------:R-:W-:Y:S01]  /*11e0*/  @!P0 STS [R19+0x120], R20 ;  /* 0x0001201413008388 */ /* 0x000fe20000000800 */
[----:B------:R-:W-:-:S03]  /*11f0*/  ISETP.GT.AND P0, PT, R0, 0x1, PT ;  /* 0x000000010000780c */ /* 0x000fc60003f04270 */
[----:B------:R-:W-:Y:S04]  /*1200*/  @!P2 STS.U16 [R13+0x320], R21 ;  /* 0x000320150d00a388 */ /* 0x000fe80000000400 */
[----:B------:R-:W-:Y:S06]  /*1210*/  BAR.SYNC.DEFER_BLOCKING 0x0 ;  /* 0x0000000000007b1d */ /* 0x000fec0000010000 */
[----:B------:R-:W0:Y:S04]  /*1220*/  @!P1 LDS.128 R8, [R0.X16+0x120] ;  /* 0x0001200000089984 */ /* 0x000e28000000cc00 */
[----:B0-----:R0:W-:Y:S01]  /*1230*/  @!P1 STG.E.128.STRONG.SM [R4.64], R8 ;  /* 0x0000000804009986 */ /* 0x0011e2000c10bd0a */
[----:B------:R-:W-:Y:S05]  /*1240*/  @P0 BRA `(.L_x_60) ;  /* 0x0000008000000947 */ /* 0x000fea0003800000 */
[----:B0-----:R-:W0:Y:S01]  /*1250*/  LDS.128 R8, [R0.X16+0x320] ;  /* 0x0003200000087984 */ /* 0x001e22000000cc00 */
[----:B------:R-:W-:-:S04]  /*1260*/  USHF.R.S32.HI UR6, URZ, 0x1f, UR9 ;  /* 0x0000001f3f067899 */ /* 0x000fc80008011409 */
[----:B------:R-:W-:-:S04]  /*1270*/  ULEA.HI UR6, UR6, UR9, URZ, 0x5 ;  /* 0x0000000906067291 */ /* 0x000fc8000f8f283f */
[----:B------:R-:W-:-:S04]  /*1280*/  USHF.R.S32.HI UR6, URZ, 0x5, UR6 ;  /* 0x000000053f067899 */ /* 0x000fc80008011406 */
[----:B------:R-:W-:-:S06]  /*1290*/  UIMAD.WIDE UR6, UR6, 0x2, UR4 ;  /* 0x00000002060678a5 */ /* 0x000fcc000f8e0204 */
[----:B------:R-:W-:-:S04]  /*12a0*/  LEA R20, P0, R0, UR6, 0x4 ;  /* 0x0000000600147c11 */ /* 0x000fc8000f8020ff */
[----:B------:R-:W-:-:S05]  /*12b0*/  LEA.HI.X R21, R0, UR7, R7, 0x4, P0 ;  /* 0x0000000700157c11 */ /* 0x000fca00080f2407 */
[----:B0-----:R0:W-:Y:S04]  /*12c0*/  STG.E.128.STRONG.SM [R20.64], R8 ;  /* 0x0000000814007986 */ /* 0x0011e8000c10bd0a */
.L_x_60:
[----:B------:R-:W-:Y:S05]  /*12d0*/  BSYNC B0 ;  /* 0x0000000000007941 */ /* 0x000fea0003800000 */
.L_x_56:
[----:B------:R-:W-:Y:S01]  /*12e0*/  PLOP3.LUT P2, PT, PT, PT, UP2, 0x80, 0x0 ;  /* 0x000000000000781c */ /* 0x000fe20003f4f028 */
[----:B------:R-:W-:Y:S01]  /*12f0*/  UIADD3 UR9, UR9, 0x20000, URZ ;  /* 0x0002000009097890 */ /* 0x000fe2000fffe03f */
[----:B0-----:R-:W-:Y:S02]  /*1300*/  IADD3 R4, P0, R4, 0x20000, RZ ;  /* 0x0002000004047810 */ /* 0x001fe40007f1e0ff */
[----:B------:R-:W-:-:S03]  /*1310*/  IADD3 R2, P1, R2, 0x40000, RZ ;  /* 0x0004000002027810 */ /* 0x000fc60007f3e0ff */
[----:B------:R-:W-:Y:S02]  /*1320*/  IMAD.X R5, RZ, RZ, R5, P0 ;  /* 0x000000ffff057224 */ /* 0x000fe400000e0605 */
[----:B------:R-:W-:-:S04]  /*1330*/  IMAD.X R3, RZ, RZ, R3, P1 ;  /* 0x000000ffff037224 */ /* 0x000fc800008e0603 */
[----:B------:R-:W-:Y:S05]  /*1340*/  @!P2 BRA `(.L_x_61) ;  /* 0xfffff3b00000a947 */ /* 0x000fea000383ffff */
[----:B------:R-:W-:Y:S05]  /*1350*/  EXIT ;  /* 0x000000000000794d */ /* 0x000fea0003800000 */
.L_x_62:
        /* <DEDUP_REMOVED lines=10> */
.L_x_85:


//--------------------- .text._Z25fp16_to_q_kv_paged_kernelILi4ELi4EEvPK6__halfPhPS0_S2_S3_S4_PKiS6_iiii --------------------------
	.section	.text._Z25fp16_to_q_kv_paged_kernelILi4ELi4EEvPK6__halfPhPS0_S2_S3_S4_PKiS6_iiii,"ax",@progbits
	.sectioninfo	@"SHI_REGISTERS=27"
	.align	128
        .global         _Z25fp16_to_q_kv_paged_kernelILi4ELi4EEvPK6__halfPhPS0_S2_S3_S4_PKiS6_iiii
        .type           _Z25fp16_to_q_kv_paged_kernelILi4ELi4EEvPK6__halfPhPS0_S2_S3_S4_PKiS6_iiii,@function
        .size           _Z25fp16_to_q_kv_paged_kernelILi4ELi4EEvPK6__halfPhPS0_S2_S3_S4_PKiS6_iiii,(.L_x_86 - _Z25fp16_to_q_kv_paged_kernelILi4ELi4EEvPK6__halfPhPS0_S2_S3_S4_PKiS6_iiii)
        .other          _Z25fp16_to_q_kv_paged_kernelILi4ELi4EEvPK6__halfPhPS0_S2_S3_S4_PKiS6_iiii,@"STO_CUDA_ENTRY STV_DEFAULT"
_Z25fp16_to_q_kv_paged_kernelILi4ELi4EEvPK6__halfPhPS0_S2_S3_S4_PKiS6_iiii:
.text._Z25fp16_to_q_kv_paged_kernelILi4ELi4EEvPK6__halfPhPS0_S2_S3_S4_PKiS6_iiii:
        /* <DEDUP_REMOVED lines=8> */
[----:B------:R-:W-:-:S02]  /*0080*/  ULDC.64 UR14, c[0x0][0x180] ;  /* 0x00006000000e7ab9 */ /* 0x000fc40000000a00 */
        /* <DEDUP_REMOVED lines=17> */
[----:B------:R-:W-:-:S03]  /*01a0*/  USEL UR5, UR5, UR13, !UP0 ;  /* 0x0000000d05057287 */ /* 0x000fc6000c000000 */
[----:B------:R-:W-:Y:S02]  /*01b0*/  ULDC.64 UR12, c[0x0][0x168] ;  /* 0x00005a00000c7ab9 */ /* 0x000fe40000000a00 */
        /* <DEDUP_REMOVED lines=8> */
.L_x_64:
        /* <DEDUP_REMOVED lines=8> */
.L_x_65:
        /* <DEDUP_REMOVED lines=8> */
.L_x_63:
        /* <DEDUP_REMOVED lines=20> */
[----:B0-----:R-:W-:Y:S01]  /*0480*/  ULEA UR9, UR9, UR8, 0x9 ;  /* 0x0000000809097291 */ /* 0x001fe2000f8e483f */
[C---:B-1----:R-:W-:Y:S02]  /*0490*/  LOP3.LUT R6, R0.reuse, 0x1, RZ, 0xc0, !PT ;  /* 0x0000000100067812 */ /* 0x042fe400078ec0ff */
        /* <DEDUP_REMOVED lines=8> */
[----:B------:R-:W-:Y:S01]  /*0520*/  SHF.R.S32.HI R7, RZ, 0x1f, R0 ;  /* 0x0000001fff077819 */ /* 0x000fe20000011400 */
[----:B------:R-:W-:Y:S01]  /*0530*/  IMAD.MOV R10, RZ, RZ, -R10 ;  /* 0x000000ffff0a7224 */ /* 0x000fe200078e0a0a */
[----:B------:R-:W-:Y:S01]  /*0540*/  SHF.R.S32.HI R15, RZ, 0x1f, R0 ;  /* 0x0000001fff0f7819 */ /* 0x000fe20000011400 */
[----:B------:R-:W-:Y:S01]  /*0550*/  IMAD.WIDE R4, R0, 0x2, R2 ;  /* 0x0000000200047825 */ /* 0x000fe200078e0202 */
[----:B------:R-:W-:-:S02]  /*0560*/  LEA.HI R9, R7, R0, RZ, 0x4 ;  /* 0x0000000007097211 */ /* 0x000fc400078f20ff */
[----:B------:R-:W-:Y:S01]  /*0570*/  SHF.L.U64.HI R6, R0, 0x4, R15 ;  /* 0x0000000400067819 */ /* 0x000fe2000001020f */
[----:B------:R-:W-:Y:S01]  /*0580*/  IMAD.MOV R11, RZ, RZ, -R11 ;  /* 0x000000ffff0b7224 */ /* 0x000fe200078e0a0b */
[----:B------:R-:W-:Y:S01]  /*0590*/  LEA R2, P0, R4, UR6, 0x1 ;  /* 0x0000000604027c11 */ /* 0x000fe2000f8008ff */
[----:B------:R-:W-:Y:S01]  /*05a0*/  IMAD.MOV R16, RZ, RZ, -R12 ;  /* 0x000000ffff107224 */ /* 0x000fe200078e0a0c */
[----:B------:R-:W-:Y:S01]  /*05b0*/  LOP3.LUT R12, R14, 0x80008000, RZ, 0xc0, !PT ;  /* 0x800080000e0c7812 */ /* 0x000fe200078ec0ff */
[----:B------:R-:W-:Y:S01]  /*05c0*/  IMAD.MOV R13, RZ, RZ, -R13 ;  /* 0x000000ffff0d7224 */ /* 0x000fe200078e0a0d */
[----:B------:R-:W-:Y:S02]  /*05d0*/  LEA.HI R8, R7, R0, RZ, 0x2 ;  /* 0x0000000007087211 */ /* 0x000fe400078f10ff */
[----:B------:R-:W-:Y:S02]  /*05e0*/  SHF.R.S32.HI R9, RZ, 0x4, R9 ;  /* 0x00000004ff097819 */ /* 0x000fe40000011409 */
[----:B------:R-:W-:-:S02]  /*05f0*/  SHF.R.S32.HI R14, RZ, 0x1f, R10 ;  /* 0x0000001fff0e7819 */ /* 0x000fc4000001140a */
[----:B------:R-:W-:Y:S02]  /*0600*/  SHF.R.S32.HI R15, RZ, 0x1f, R11 ;  /* 0x0000001fff0f7819 */ /* 0x000fe4000001140b */
[----:B------:R-:W-:Y:S02]  /*0610*/  SHF.R.S32.HI R16, RZ, 0x1f, R16 ;  /* 0x0000001fff107819 */ /* 0x000fe40000011410 */
[----:B------:R-:W-:Y:S02]  /*0620*/  SHF.R.S32.HI R17, RZ, 0x1f, R13 ;  /* 0x0000001fff117819 */ /* 0x000fe4000001140d */
[----:B------:R-:W-:Y:S01]  /*0630*/  LEA.HI.X R3, R4, UR7, R5, 0x1, P0 ;  /* 0x0000000704037c11 */ /* 0x000fe200080f0c05 */
[C---:B------:R-:W-:Y:S01]  /*0640*/  IMAD.SHL.U32 R5, R0.reuse, 0x10, RZ ;  /* 0x0000001000057824 */ /* 0x040fe200078e00ff */
[C---:B------:R-:W-:Y:S02]  /*0650*/  LOP3.LUT R18, R0.reuse, 0x3, RZ, 0xc0, !PT ;  /* 0x0000000300127812 */ /* 0x040fe400078ec0ff */
[----:B------:R-:W-:-:S02]  /*0660*/  LOP3.LUT R4, R0, 0xf, RZ, 0xc0, !PT ;  /* 0x0000000f00047812 */ /* 0x000fc400078ec0ff */
[----:B------:R-:W-:Y:S02]  /*0670*/  LOP3.LUT R7, R8, 0xfffffffc, RZ, 0xc0, !PT ;  /* 0xfffffffc08077812 */ /* 0x000fe400078ec0ff */
[----:B------:R-:W-:Y:S02]  /*0680*/  LEA R13, R9, 0x100, 0x1 ;  /* 0x00000100090d7811 */ /* 0x000fe400078e08ff */
[----:B------:R-:W-:Y:S02]  /*0690*/  LOP3.LUT R14, R14, 0x80008000, RZ, 0xc0, !PT ;  /* 0x800080000e0e7812 */ /* 0x000fe400078ec0ff */
[----:B------:R-:W-:Y:S02]  /*06a0*/  LOP3.LUT R15, R15, 0x80008000, RZ, 0xc0, !PT ;  /* 0x800080000f0f7812 */ /* 0x000fe400078ec0ff */
[----:B------:R-:W-:Y:S02]  /*06b0*/  LOP3.LUT R16, R16, 0x80008000, RZ, 0xc0, !PT ;  /* 0x8000800010107812 */ /* 0x000fe400078ec0ff */
[----:B------:R-:W-:-:S02]  /*06c0*/  LOP3.LUT R17, R17, 0x80008000, RZ, 0xc0, !PT ;  /* 0x8000800011117812 */ /* 0x000fc400078ec0ff */
.L_x_69:
[----:B------:R-:W-:Y:S02]  /*06d0*/  UISETP.GE.AND UP1, UPT, UR9, UR14, UPT ;  /* 0x0000000e0900728c */ /* 0x000fe4000bf26270 */
[----:B------:R-:W-:-:S04]  /*06e0*/  UIADD3 UR8, UR8, 0x20000, URZ ;  /* 0x0002000008087890 */ /* 0x000fc8000fffe03f */
[----:B------:R-:W-:Y:S01]  /*06f0*/  PLOP3.LUT P0, PT, PT, PT, UP1, 0x80, 0x0 ;  /* 0x000000000000781c */ /* 0x000fe20003f0f018 */
[----:B------:R-:W-:-:S12]  /*0700*/  UISETP.GE.AND UP1, UPT, UR8, UR14, UPT ;  /* 0x0000000e0800728c */ /* 0x000fd8000bf26270 */
[----:B0-----:R-:W-:Y:S05]  /*0710*/  @P0 BRA `(.L_x_66) ;  /* 0x00000be000000947 */ /* 0x001fea0003800000 */
[----:B------:R0:W5:Y:S01]  /*0720*/  LDG.E.CONSTANT R21, [R2.64] ;  /* 0x0000000a02157981 */ /* 0x000162000c1e9900 */
[----:B------:R-:W-:Y:S01]  /*0730*/  PLOP3.LUT P0, PT, PT, PT, UP0, 0x80, 0x0 ;  /* 0x000000000000781c */ /* 0x000fe20003f0f008 */
[----:B------:R-:W-:-:S12]  /*0740*/  BSSY B0, `(.L_x_66) ;  /* 0x00000bb000007945 */ /* 0x000fd80003800000 */
[----:B------:R-:W-:Y:S05]  /*0750*/  @!P0 BRA `(.L_x_67) ;  /* 0x000005d000008947 */ /* 0x000fea0003800000 */
        /* <DEDUP_REMOVED lines=41> */
[----:B------:R-:W-:Y:S02]  /*09f0*/  @!P2 FFMA.FTZ R20, R23, R20, R9 ;  /* 0x000000141714a223 */ /* 0x000fe40000010009 */
[----:B------:R-:W-:Y:S02]  /*0a00*/  IMAD.MOV.U32 R9, RZ, RZ, 0x4800 ;  /* 0x00004800ff097424 */ /* 0x000fe400078e00ff */
[----:B------:R-:W-:Y:S01]  /*0a10*/  @!P0 FFMA.FTZ R21, -R21, R24, R22 ;  /* 0x0000001815158223 */ /* 0x000fe20000010116 */
[----:B------:R-:W-:Y:S02]  /*0a20*/  @!P2 F2FP.PACK_AB R11, RZ, R20 ;  /* 0x00000014ff0ba23e */ /* 0x000fe400000000ff */
[----:B------:R-:W-:Y:S01]  /*0a30*/  ISETP.NE.AND P2, PT, R4, RZ, PT ;  /* 0x000000ff0400720c */ /* 0x000fe20003f45270 */
[----:B------:R-:W-:-:S05]  /*0a40*/  @!P0 FFMA.FTZ R21, R10, R21, R24 ;  /* 0x000000150a158223 */ /* 0x000fca0000010018 */
[----:B------:R-:W-:Y:S02]  /*0a50*/  @!P0 F2FP.PACK_AB R19, RZ, R21 ;  /* 0x00000015ff13823e */ /* 0x000fe400000000ff */
[----:B------:R-:W-:Y:S02]  /*0a60*/  ISETP.GT.AND P0, PT, R0, 0xf, PT ;  /* 0x0000000f0000780c */ /* 0x000fe40003f04270 */
[----:B------:R-:W-:-:S03]  /*0a70*/  PRMT R11, R11, 0x5410, R19 ;  /* 0x000054100b0b7816 */ /* 0x000fc60000000013 */
[----:B------:R-:W-:Y:S02]  /*0a80*/  @!P2 HMUL2 R8, R8.H0_H0, 0.125, 0.125 ;  /* 0x300030000808a832 */ /* 0x000fe40000000800 */
[----:B------:R-:W-:-:S03]  /*0a90*/  HFMA2 R9, R11, R9.H0_H0, 8, 8 ;  /* 0x480048000b097431 */ /* 0x000fc60000040009 */
[----:B------:R-:W-:Y:S01]  /*0aa0*/  PRMT R21, R8, 0x7610, R21 ;  /* 0x0000761008157816 */ /* 0x000fe20000000015 */
[----:B------:R-:W0:Y:S08]  /*0ab0*/  F2I.F16.NTZ R19, R9.H1 ;  /* 0x1000000900137305 */ /* 0x000e300000103100 */
[----:B------:R-:W1:Y:S08]  /*0ac0*/  F2I.F16.NTZ R10, R9 ;  /* 0x00000009000a7305 */ /* 0x000e700000103100 */
[----:B0-----:R-:W0:Y:S08]  /*0ad0*/  I2F R19, R19 ;  /* 0x0000001300137306 */ /* 0x001e300000201400 */
[----:B-1----:R-:W1:Y:S01]  /*0ae0*/  I2F R10, R10 ;  /* 0x0000000a000a7306 */ /* 0x002e620000201400 */
[----:B0-----:R-:W-:Y:S01]  /*0af0*/  FMNMX.FTZ R11, R19, 15, PT ;  /* 0x41700000130b7809 */ /* 0x001fe20003810000 */
[----:B------:R-:W-:-:S03]  /*0b00*/  IMAD.U32 R19, RZ, RZ, UR9 ;  /* 0x00000009ff137e24 */ /* 0x000fc6000f8e00ff */
[----:B------:R-:W-:Y:S02]  /*0b10*/  FMNMX.FTZ R20, RZ, R11, !PT ;  /* 0x0000000bff147209 */ /* 0x000fe40007810000 */
[----:B------:R-:W-:Y:S02]  /*0b20*/  @!P0 LEA.HI R19, R19, UR9, RZ, 0x1 ;  /* 0x0000000913138c11 */ /* 0x000fe4000f8f08ff */
[----:B-1----:R-:W-:Y:S02]  /*0b30*/  FMNMX.FTZ R11, R10, 15, PT ;  /* 0x417000000a0b7809 */ /* 0x002fe40003810000 */
[----:B------:R-:W0:Y:S02]  /*0b40*/  F2I.FTZ.TRUNC.NTZ R20, R20 ;  /* 0x0000001400147305 */ /* 0x000e24000021f100 */
[----:B------:R-:W-:-:S06]  /*0b50*/  FMNMX.FTZ R11, RZ, R11, !PT ;  /* 0x0000000bff0b7209 */ /* 0x000fcc0007810000 */
[----:B------:R-:W1:Y:S01]  /*0b60*/  F2I.FTZ.TRUNC.NTZ R11, R11 ;  /* 0x0000000b000b7305 */ /* 0x000e62000021f100 */
[----:B0-----:R-:W-:Y:S01]  /*0b70*/  IMAD.SHL.U32 R22, R20, 0x10, RZ ;  /* 0x0000001014167824 */ /* 0x001fe200078e00ff */
[----:B------:R-:W-:-:S04]  /*0b80*/  @!P0 SHF.R.S32.HI R20, RZ, 0x1, R19 ;  /* 0x00000001ff148819 */ /* 0x000fc80000011413 */
[----:B------:R-:W-:Y:S02]  /*0b90*/  @!P0 SHF.R.S32.HI R19, RZ, 0x1f, R20 ;  /* 0x0000001fff138819 */ /* 0x000fe40000011414 */
[----:B-1----:R-:W-:-:S05]  /*0ba0*/  LOP3.LUT R22, R22, R11, RZ, 0xfc, !PT ;  /* 0x0000000b16167212 */ /* 0x002fca00078efcff */
[----:B------:R-:W0:Y:S02]  /*0bb0*/  SHFL.DOWN PT, R9, R22, 0x1, 0x1f ;  /* 0x08201f0016097f89 */ /* 0x000e2400000e0000 */
[----:B0-----:R-:W-:-:S05]  /*0bc0*/  IMAD.SHL.U32 R9, R9, 0x100, RZ ;  /* 0x0000010009097824 */ /* 0x001fca00078e00ff */
[----:B------:R-:W-:-:S05]  /*0bd0*/  LOP3.LUT R9, R9, R22, RZ, 0xfc, !PT ;  /* 0x0000001609097212 */ /* 0x000fca00078efcff */
[----:B------:R-:W0:Y:S02]  /*0be0*/  SHFL.DOWN PT, R10, R9, 0x2, 0x1f ;  /* 0x08401f00090a7f89 */ /* 0x000e2400000e0000 */
[----:B0-----:R-:W-:-:S05]  /*0bf0*/  IMAD.U32 R10, R10, 0x10000, RZ ;  /* 0x000100000a0a7824 */ /* 0x001fca00078e00ff */
[----:B------:R-:W-:-:S05]  /*0c00*/  LOP3.LUT R24, R9, R10, RZ, 0xfc, !PT ;  /* 0x0000000a09187212 */ /* 0x000fca00078efcff */
[----:B------:R-:W-:Y:S04]  /*0c10*/  @!P1 STS [R7], R24 ;  /* 0x0000001807009388 */ /* 0x000fe80000000800 */
[----:B------:R0:W-:Y:S04]  /*0c20*/  @!P2 STS.U16 [R13], R21 ;  /* 0x000000150d00a388 */ /* 0x0001e80000000400 */
[----:B------:R-:W-:Y:S01]  /*0c30*/  BAR.SYNC.DEFER_BLOCKING 0x0 ;  /* 0x0000000000007b1d */ /* 0x000fe20000010000 */
[----:B------:R-:W-:-:S04]  /*0c40*/  @!P0 IADD3 R20, P1, P2, R5, UR12, R20 ;  /* 0x0000000c05148c10 */ /* 0x000fc8000fa3e014 */
[----:B0-----:R-:W-:Y:S01]  /*0c50*/  @!P0 IADD3.X R21, R6, UR13, R19, P1, P2 ;  /* 0x0000000d06158c10 */ /* 0x001fe20008fe4413 */
[----:B------:R-:W0:Y:S04]  /*0c60*/  @!P0 LDS.128 R8, [R0.X16] ;  /* 0x0000000000088984 */ /* 0x000e28000000cc00 */
[----:B0-----:R0:W-:Y:S01]  /*0c70*/  @!P0 STG.E.128 [R20.64], R8 ;  /* 0x0000000814008986 */ /* 0x0011e2000c101d0a */
[----:B------:R-:W-:-:S13]  /*0c80*/  ISETP.GT.AND P0, PT, R0, 0x1, PT ;  /* 0x000000010000780c */ /* 0x000fda0003f04270 */
[----:B------:R-:W-:Y:S05]  /*0c90*/  @P0 BRA `(.L_x_68) ;  /* 0x0000065000000947 */ /* 0x000fea0003800000 */
[----:B0-----:R-:W0:Y:S01]  /*0ca0*/  LDS.128 R8, [R0.X16+0x100] ;  /* 0x0001000000087984 */ /* 0x001e22000000cc00 */
[----:B------:R-:W-:-:S04]  /*0cb0*/  USHF.R.S32.HI UR6, URZ, 0x1f, UR9 ;  /* 0x0000001f3f067899 */ /* 0x000fc80008011409 */
[----:B------:R-:W-:-:S04]  /*0cc0*/  ULEA.HI UR6, UR6, UR9, URZ, 0x5 ;  /* 0x0000000906067291 */ /* 0x000fc8000f8f283f */
[----:B------:R-:W-:-:S04]  /*0cd0*/  USHF.R.S32.HI UR6, URZ, 0x5, UR6 ;  /* 0x000000053f067899 */ /* 0x000fc80008011406 */
[----:B------:R-:W-:-:S06]  /*0ce0*/  UIMAD.WIDE UR6, UR6, 0x2, UR4 ;  /* 0x00000002060678a5 */ /* 0x000fcc000f8e0204 */
[----:B------:R-:W-:-:S04]  /*0cf0*/  IADD3 R20, P0, R5, UR6, RZ ;  /* 0x0000000605147c10 */ /* 0x000fc8000ff1e0ff */
[----:B------:R-:W-:-:S05]  /*0d00*/  IADD3.X R21, R6, UR7, RZ, P0, !PT ;  /* 0x0000000706157c10 */ /* 0x000fca00087fe4ff */
[----:B0-----:R0:W-:Y:S01]  /*0d10*/  STG.E.128 [R20.64], R8 ;  /* 0x0000000814007986 */ /* 0x0011e2000c101d0a */
[----:B------:R-:W-:Y:S05]  /*0d20*/  BRA `(.L_x_68) ;  /* 0x000005c000007947 */ /* 0x000fea0003800000 */
.L_x_67:
        /* <DEDUP_REMOVED lines=91> */
[----:B0-----:R0:W-:Y:S04]  /*12e0*/  STG.E.128 [R20.64], R8 ;  /* 0x0000000814007986 */ /* 0x0011e8000c101d0a */
.L_x_68:
[----:B------:R-:W-:Y:S05]  /*12f0*/  BSYNC B0 ;  /* 0x0000000000007941 */ /* 0x000fea0003800000 */
.L_x_66:
[----:B------:R-:W-:Y:S01]  /*1300*/  PLOP3.LUT P1, PT, PT, PT, UP1, 0x80, 0x0 ;  /* 0x000000000000781c */ /* 0x000fe20003f2f018 */
[----:B------:R-:W-:Y:S01]  /*1310*/  UIADD3 UR9, UR9, 0x20000, URZ ;  /* 0x0002000009097890 */ /* 0x000fe2000fffe03f */
[----:B------:R-:W-:-:S05]  /*1320*/  IADD3 R2, P0, R2, 0x40000, RZ ;  /* 0x0004000002027810 */ /* 0x000fca0007f1e0ff */
[----:B------:R-:W-:-:S06]  /*1330*/  IMAD.X R3, RZ, RZ, R3, P0 ;  /* 0x000000ffff037224 */ /* 0x000fcc00000e0603 */
[----:B------:R-:W-:Y:S05]  /*1340*/  @!P1 BRA `(.L_x_69) ;  /* 0xfffff38000009947 */ /* 0x000fea000383ffff */
[----:B------:R-:W-:Y:S05]  /*1350*/  EXIT ;  /* 0x000000000000794d */ /* 0x000fea0003800000 */
.L_x_70:
        /* <DEDUP_REMOVED lines=10> */
.L_x_86:


//--------------------- .text._Z18fp8_to_fp16_kernelPKhP6__halfiiii --------------------------
	.section	.text._Z18fp8_to_fp16_kernelPKhP6__halfiiii,"ax",@progbits
	.sectioninfo	@"SHI_REGISTERS=16"
	.align	128
        .global         _Z18fp8_to_fp16_kernelPKhP6__halfiiii
        .type           _Z18fp8_to_fp16_kernelPKhP6__halfiiii,@function
        .size           _Z18fp8_to_fp16_kernelPKhP6__halfiiii,(.L_x_87 - _Z18fp8_to_fp16_kernelPKhP6__halfiiii)
        .other          _Z18fp8_to_fp16_kernelPKhP6__halfiiii,@"STO_CUDA_ENTRY STV_DEFAULT"
_Z18fp8_to_fp16_kernelPKhP6__halfiiii:
.text._Z18fp8_to_fp16_kernelPKhP6__halfiiii:
[----:B------:R-:W-:Y:S02]  /*0000*/  IMAD.MOV.U32 R1, RZ, RZ, c[0x0][0x28] ;  /* 0x00000a00ff017624 */ /* 0x000fe400078e00ff */
[----:B------:R-:W0:Y:S04]  /*0010*/  S2R R0, SR_CTAID.X ;  /* 0x0000000000007919 */ /* 0x000e280000002500 */
[----:B------:R-:W0:Y:S02]  /*0020*/  S2R R3, SR_TID.X ;  /* 0x0000000000037919 */ /* 0x000e240000002100 */
[----:B0-----:R-:W-:-:S05]  /*0030*/  IMAD R0, R0, c[0x0][0x0], R3 ;  /* 0x0000000000007a24 */ /* 0x001fca00078e0203 */
[----:B------:R-:W-:-:S04]  /*0040*/  LEA R0, R0, c[0x0][0x178], 0x3 ;  /* 0x00005e0000007a11 */ /* 0x000fc800078e18ff */
[----:B------:R-:W-:-:S13]  /*0050*/  ISETP.GE.AND P0, PT, R0, c[0x0][0x17c], PT ;  /* 0x00005f0000007a0c */ /* 0x000fda0003f06270 */
[----:B------:R-:W-:Y:S05]  /*0060*/  @P0 EXIT ;  /* 0x000000000000094d */ /* 0x000fea0003800000 */
[----:B------:R-:W0:Y:S01]  /*0070*/  S2R R3, SR_CTAID.Y ;  /* 0x0000000000037919 */ /* 0x000e220000002600 */
[----:B------:R-:W-:Y:S01]  /*0080*/  SHF.R.S32.HI R2, RZ, 0x1f, R0 ;  /* 0x0000001fff027819 */ /* 0x000fe20000011400 */
[----:B------:R-:W-:Y:S01]  /*0090*/  ULDC.64 UR4, c[0x0][0x118] ;  /* 0x0000460000047ab9 */ /* 0x000fe20000000a00 */
[----:B0-----:R-:W-:-:S05]  /*00a0*/  IMAD R3, R3, c[0x0][0x170], RZ ;  /* 0x00005c0003037a24 */ /* 0x001fca00078e02ff */
[----:B------:R-:W-:-:S04]  /*00b0*/  IADD3 R0, P0, R0, R3, RZ ;  /* 0x0000000300007210 */ /* 0x000fc80007f1e0ff */
[----:B------:R-:W-:Y:S02]  /*00c0*/  LEA.HI.X.SX32 R3, R3, R2, 0x1, P0 ;  /* 0x0000000203037211 */ /* 0x000fe400000f0eff */
[----:B------:R-:W-:-:S04]  /*00d0*/  IADD3 R4, P0, R0, c[0x0][0x160], RZ ;  /* 0x0000580000047a10 */ /* 0x000fc80007f1e0ff */
[----:B------:R-:W-:-:S06]  /*00e0*/  IADD3.X R5, R3, c[0x0][0x164], RZ, P0, !PT ;  /* 0x0000590003057a10 */ /* 0x000fcc00007fe4ff */
[----:B------:R-:W2:Y:S01]  /*00f0*/  LDG.E.64.CONSTANT R4, [R4.64] ;  /* 0x0000000404047981 */ /* 0x000ea2000c1e9b00 */
[----:B------:R-:W-:-:S04]  /*0100*/  LEA R2, P0, R0, c[0x0][0x168], 0x1 ;  /* 0x00005a0000027a11 */ /* 0x000fc800078008ff */
[----:B------:R-:W-:Y:S01]  /*0110*/  LEA.HI.X R3, R0, c[0x0][0x16c], R3, 0x1, P0 ;  /* 0x00005b0000037a11 */ /* 0x000fe200000f0c03 */
[C---:B--2---:R-:W-:Y:S01]  /*0120*/  IMAD.U32 R0, R4.reuse, 0x10000, RZ ;  /* 0x0001000004007824 */ /* 0x044fe200078e00ff */
[C---:B------:R-:W-:Y:S01]  /*0130*/  LOP3.LUT R6, R4.reuse, 0xff000000, RZ, 0xc0, !PT ;  /* 0xff00000004067812 */ /* 0x040fe200078ec0ff */
[C---:B------:R-:W-:Y:S01]  /*0140*/  IMAD.U32 R8, R5.reuse, 0x10000, RZ ;  /* 0x0001000005087824 */ /* 0x040fe200078e00ff */
[----:B------:R-:W-:Y:S01]  /*0150*/  SHF.R.U32.HI R7, RZ, 0x8, R4 ;  /* 0x00000008ff077819 */ /* 0x000fe20000011604 */
[----:B------:R-:W-:Y:S01]  /*0160*/  IMAD.SHL.U32 R9, R4, 0x100, RZ ;  /* 0x0000010004097824 */ /* 0x000fe200078e00ff */
[C---:B------:R-:W-:Y:S01]  /*0170*/  LOP3.LUT R10, R5.reuse, 0xff000000, RZ, 0xc0, !PT ;  /* 0xff000000050a7812 */ /* 0x040fe200078ec0ff */
[----:B------:R-:W-:Y:S01]  /*0180*/  IMAD.SHL.U32 R11, R5, 0x100, RZ ;  /* 0x00000100050b7824 */ /* 0x000fe200078e00ff */
[----:B------:R-:W-:Y:S02]  /*0190*/  SHF.R.U32.HI R13, RZ, 0x8, R5 ;  /* 0x00000008ff0d7819 */ /* 0x000fe40000011605 */
[----:B------:R-:W-:-:S02]  /*01a0*/  LOP3.LUT R0, R0, 0xff000000, RZ, 0xc0, !PT ;  /* 0xff00000000007812 */ /* 0x000fc400078ec0ff */
[----:B------:R-:W-:Y:S02]  /*01b0*/  LOP3.LUT R8, R8, 0xff000000, RZ, 0xc0, !PT ;  /* 0xff00000008087812 */ /* 0x000fe400078ec0ff */
[----:B------:R-:W-:Y:S02]  /*01c0*/  LOP3.LUT R5, R6, 0xff00, R7, 0xf8, !PT ;  /* 0x0000ff0006057812 */ /* 0x000fe400078ef807 */
[----:B------:R-:W-:Y:S02]  /*01d0*/  LOP3.LUT R7, R10, 0xff00, R13, 0xf8, !PT ;  /* 0x0000ff000a077812 */ /* 0x000fe400078ef80d */
[----:B------:R-:W-:Y:S02]  /*01e0*/  LOP3.LUT R4, R0, 0xff00, R9, 0xf8, !PT ;  /* 0x0000ff0000047812 */ /* 0x000fe400078ef809 */
[----:B------:R-:W-:-:S05]  /*01f0*/  LOP3.LUT R6, R8, 0xff00, R11, 0xf8, !PT ;  /* 0x0000ff0008067812 */ /* 0x000fca00078ef80b */
[----:B------:R-:W-:Y:S01]  /*0200*/  STG.E.128 [R2.64], R4 ;  /* 0x0000000402007986 */ /* 0x000fe2000c101d04 */
[----:B------:R-:W-:Y:S05]  /*0210*/  EXIT ;  /* 0x000000000000794d */ /* 0x000fea0003800000 */
.L_x_71:
        /* <DEDUP_REMOVED lines=14> */
.L_x_87:


//--------------------- .text._Z18fp16_to_fp8_kernelPK6__halfPhiiii --------------------------
	.section	.text._Z18fp16_to_fp8_kernelPK6__halfPhiiii,"ax",@progbits
	.sectioninfo	@"SHI_REGISTERS=14"
	.align	128
        .global         _Z18fp16_to_fp8_kernelPK6__halfPhiiii
        .type           _Z18fp16_to_fp8_kernelPK6__halfPhiiii,@function
        .size           _Z18fp16_to_fp8_kernelPK6__halfPhiiii,(.L_x_88 - _Z18fp16_to_fp8_kernelPK6__halfPhiiii)
        .other          _Z18fp16_to_fp8_kernelPK6__halfPhiiii,@"STO_CUDA_ENTRY STV_DEFAULT"
_Z18fp16_to_fp8_kernelPK6__halfPhiiii:
.text._Z18fp16_to_fp8_kernelPK6__halfPhiiii:
        /* <DEDUP_REMOVED lines=13> */
[----:B------:R-:W-:-:S04]  /*00d0*/  LEA R4, P0, R8, c[0x0][0x160], 0x1 ;  /* 0x0000580008047a11 */ /* 0x000fc800078008ff */
[----:B------:R-:W-:-:S06]  /*00e0*/  LEA.HI.X R5, R8, c[0x0][0x164], R11, 0x1, P0 ;  /* 0x0000590008057a11 */ /* 0x000fcc00000f0c0b */
[----:B------:R-:W2:Y:S02]  /*00f0*/  LDG.E.128.CONSTANT R4, [R4.64] ;  /* 0x0000000404047981 */ /* 0x000ea4000c1e9d00 */
[----:B--2---:R-:W-:Y:S02]  /*0100*/  LOP3.LUT R0, R4, 0xff00, RZ, 0xc0, !PT ;  /* 0x0000ff0004007812 */ /* 0x004fe400078ec0ff */
[----:B------:R-:W-:Y:S02]  /*0110*/  LOP3.LUT R3, R5, 0xff000000, RZ, 0xc0, !PT ;  /* 0xff00000005037812 */ /* 0x000fe400078ec0ff */
[----:B------:R-:W-:Y:S02]  /*0120*/  LOP3.LUT R2, R6, 0xff00, RZ, 0xc0, !PT ;  /* 0x0000ff0006027812 */ /* 0x000fe400078ec0ff */
[C---:B------:R-:W-:Y:S01]  /*0130*/  LOP3.LUT R9, R7.reuse, 0xff000000, RZ, 0xc0, !PT ;  /* 0xff00000007097812 */ /* 0x040fe200078ec0ff */
[----:B------:R-:W-:Y:S01]  /*0140*/  IMAD.SHL.U32 R7, R7, 0x100, RZ ;  /* 0x0000010007077824 */ /* 0x000fe200078e00ff */
[----:B------:R-:W-:-:S02]  /*0150*/  LEA.HI R3, R0, R3, RZ, 0x18 ;  /* 0x0000000300037211 */ /* 0x000fc400078fc0ff */
[----:B------:R-:W-:Y:S01]  /*0160*/  LEA.HI R9, R2, R9, RZ, 0x18 ;  /* 0x0000000902097211 */ /* 0x000fe200078fc0ff */
[----:B------:R-:W-:Y:S01]  /*0170*/  IMAD.SHL.U32 R2, R5, 0x100, RZ ;  /* 0x0000010005027824 */ /* 0x000fe200078e00ff */
[----:B------:R-:W-:Y:S02]  /*0180*/  LOP3.LUT R0, R4, 0xff000000, RZ, 0xc0, !PT ;  /* 0xff00000004007812 */ /* 0x000fe400078ec0ff */
[----:B------:R-:W-:Y:S02]  /*0190*/  LOP3.LUT R6, R6, 0xff000000, RZ, 0xc0, !PT ;  /* 0xff00000006067812 */ /* 0x000fe400078ec0ff */
[----:B------:R-:W-:Y:S02]  /*01a0*/  LEA.HI R3, R0, R3, RZ, 0x10 ;  /* 0x0000000300037211 */ /* 0x000fe400078f80ff */
[----:B------:R-:W-:Y:S02]  /*01b0*/  LOP3.LUT R0, R2, 0xff0000, RZ, 0xc0, !PT ;  /* 0x00ff000002007812 */ /* 0x000fe400078ec0ff */
[----:B------:R-:W-:-:S02]  /*01c0*/  LEA.HI R6, R6, R9, RZ, 0x10 ;  /* 0x0000000906067211 */ /* 0x000fc400078f80ff */
[----:B------:R-:W-:Y:S01]  /*01d0*/  LOP3.LUT R7, R7, 0xff0000, RZ, 0xc0, !PT ;  /* 0x00ff000007077812 */ /* 0x000fe200078ec0ff */
[----:B------:R-:W-:Y:S01]  /*01e0*/  IMAD.IADD R4, R0, 0x1, R3 ;  /* 0x0000000100047824 */ /* 0x000fe200078e0203 */
[----:B------:R-:W-:-:S03]  /*01f0*/  IADD3 R2, P0, R8, c[0x0][0x168], RZ ;  /* 0x00005a0008027a10 */ /* 0x000fc60007f1e0ff */
[----:B------:R-:W-:Y:S01]  /*0200*/  IMAD.IADD R5, R7, 0x1, R6 ;  /* 0x0000000107057824 */ /* 0x000fe200078e0206 */
[----:B------:R-:W-:-:S05]  /*0210*/  IADD3.X R3, R11, c[0x0][0x16c], RZ, P0, !PT ;  /* 0x00005b000b037a10 */ /* 0x000fca00007fe4ff */
[----:B------:R-:W-:Y:S01]  /*0220*/  STG.E.64 [R2.64], R4 ;  /* 0x0000000402007986 */ /* 0x000fe2000c101b04 */
[----:B------:R-:W-:Y:S05]  /*0230*/  EXIT ;  /* 0x000000000000794d */ /* 0x000fea0003800000 */
.L_x_72:
        /* <DEDUP_REMOVED lines=12> */
.L_x_88:


//--------------------- .nv.global                --------------------------
	.section	.nv.global,"aw",@nobits
.nv.global:
	.type		_ZN38_INTERNAL_0686a124_8_cache_cu_6c800cfc4cuda3std3__48in_placeE,@object
	.size		_ZN38_INTERNAL_0686a124_8_cache_cu_6c800cfc4cuda3std3__48in_placeE,(_ZN38_INTERNAL_0686a124_8_cache_cu_6c800cfc4cuda3std6ranges3__45__cpo8distanceE - _ZN38_INTERNAL_0686a124_8_cache_cu_6c800cfc4cuda3std3__48in_placeE)
_ZN38_INTERNAL_0686a124_8_cache_cu_6c800cfc4cuda3std3__48in_placeE:
	.zero		1
	.type		_ZN38_INTERNAL_0686a124_8_cache_cu_6c800cfc4cuda3std6ranges3__45__cpo8distanceE,@object
	.size		_ZN38_INTERNAL_0686a124_8_cache_cu_6c800cfc4cuda3std6ranges3__45__cpo8distanceE,(_ZN38_INTERNAL_0686a124_8_cache_cu_6c800cfc4cuda3std3__45__cpo6cbeginE - _ZN38_INTERNAL_0686a124_8_cache_cu_6c800cfc4cuda3std6ranges3__45__cpo8distanceE)
_ZN38_INTERNAL_0686a124_8_cache_cu_6c800cfc4cuda3std6ranges3__45__cpo8distanceE:
	.zero		1
	.type		_ZN38_INTERNAL_0686a124_8_cache_cu_6c800cfc4cuda3std3__45__cpo6cbeginE,@object
	.size		_ZN38_INTERNAL_0686a124_8_cache_cu_6c800cfc4cuda3std3__45__cpo6cbeginE,(_ZN38_INTERNAL_0686a124_8_cache_cu_6c800cfc4cuda3std6ranges3__45__cpo7advanceE - _ZN38_INTERNAL_0686a124_8_cache_cu_6c800cfc4cuda3std3__45__cpo6cbeginE)
_ZN38_INTERNAL_0686a124_8_cache_cu_6c800cfc4cuda3std3__45__cpo6cbeginE:
	.zero		1
	.type		_ZN38_INTERNAL_0686a124_8_cache_cu_6c800cfc4cuda3std6ranges3__45__cpo7advanceE,@object
	.size		_ZN38_INTERNAL_0686a124_8_cache_cu_6c800cfc4cuda3std6ranges3__45__cpo7advanceE,(_ZN38_INTERNAL_0686a124_8_cache_cu_6c800cfc4cuda3std3__45__cpo7crbeginE - _ZN38_INTERNAL_0686a124_8_cache_cu_6c800cfc4cuda3std6ranges3__45__cpo7advanceE)
_ZN38_INTERNAL_0686a124_8_cache_cu_6c800cfc4cuda3std6ranges3__45__cpo7advanceE:
	.zero		1
	.type		_ZN38_INTERNAL_0686a124_8_cache_cu_6c800cfc4cuda3std3__45__cpo7crbeginE,@object
	.size		_ZN38_INTERNAL_0686a124_8_cache_cu_6c800cfc4cuda3std3__45__cpo7crbeginE,(_ZN38_INTERNAL_0686a124_8_cache_cu_6c800cfc4cuda3std6ranges3__45__cpo4dataE - _ZN38_INTERNAL_0686a124_8_cache_cu_6c800cfc4cuda3std3__45__cpo7crbeginE)
_ZN38_INTERNAL_0686a124_8_cache_cu_6c800cfc4cuda3std3__45__cpo7crbeginE:
	.zero		1
	.type		_ZN38_INTERNAL_0686a124_8_cache_cu_6c800cfc4cuda3std6ranges3__45__cpo4dataE,@object
	.size		_ZN38_INTERNAL_0686a124_8_cache_cu_6c800cfc4cuda3std6ranges3__45__cpo4dataE,(_ZN38_INTERNAL_0686a124_8_cache_cu_6c800cfc4cuda3std6ranges3__45__cpo5beginE - _ZN38_INTERNAL_0686a124_8_cache_cu_6c800cfc4cuda3std6ranges3__45__cpo4dataE)
_ZN38_INTERNAL_0686a124_8_cache_cu_6c800cfc4cuda3std6ranges3__45__cpo4dataE:
	.zero		1
	.type		_ZN38_INTERNAL_0686a124_8_cache_cu_6c800cfc4cuda3std6ranges3__45__cpo5beginE,@object
	.size		_ZN38_INTERNAL_0686a124_8_cache_cu_6c800cfc4cuda3std6ranges3__45__cpo5beginE,(_ZN38_INTERNAL_0686a124_8_cache_cu_6c800cfc4cuda3std3__440_GLOBAL__N__0686a124_8_cache_cu_6c800cfc6ignoreE - _ZN38_INTERNAL_0686a124_8_cache_cu_6c800cfc4cuda3std6ranges3__45__cpo5beginE)
_ZN38_INTERNAL_0686a124_8_cache_cu_6c800cfc4cuda3std6ranges3__45__cpo5beginE:
	.zero		1
	.type		_ZN38_INTERNAL_0686a124_8_cache_cu_6c800cfc4cuda3std3__440_GLOBAL__N__0686a124_8_cache_cu_6c800cfc6ignoreE,@object
	.size		_ZN38_INTERNAL_0686a124_8_cache_cu_6c800cfc4cuda3std3__440_GLOBAL__N__0686a124_8_cache_cu_6c800cfc6ignoreE,(_ZN38_INTERNAL_0686a124_8_cache_cu_6c800cfc4cuda3std6ranges3__45__cpo4sizeE - _ZN38_INTERNAL_0686a124_8_cache_cu_6c800cfc4cuda3std3__440_GLOBAL__N__0686a124_8_cache_cu_6c800cfc6ignoreE)
_ZN38_INTERNAL_0686a124_8_cache_cu_6c800cfc4cuda3std3__440_GLOBAL__N__0686a124_8_cache_cu_6c800cfc6ignoreE:
	.zero		1
	.type		_ZN38_INTERNAL_0686a124_8_cache_cu_6c800cfc4cuda3std6ranges3__45__cpo4sizeE,@object
	.size		_ZN38_INTERNAL_0686a124_8_cache_cu_6c800cfc4cuda3std6ranges3__45__cpo4sizeE,(_ZN38_INTERNAL_0686a124_8_cache_cu_6c800cfc4cuda3std3__45__cpo5beginE - _ZN38_INTERNAL_0686a124_8_cache_cu_6c800cfc4cuda3std6ranges3__45__cpo4sizeE)
_ZN38_INTERNAL_0686a124_8_cache_cu_6c800cfc4cuda3std6ranges3__45__cpo4sizeE:
	.zero		1
	.type		_ZN38_INTERNAL_0686a124_8_cache_cu_6c800cfc4cuda3std3__45__cpo5beginE,@object
	.size		_ZN38_INTERNAL_0686a124_8_cache_cu_6c800cfc4cuda3std3__45__cpo5beginE,(_ZN38_INTERNAL_0686a124_8_cache_cu_6c800cfc4cuda3std6ranges3__45__cpo6cbeginE - _ZN38_INTERNAL_0686a124_8_cache_cu_6c800cfc4cuda3std3__45__cpo5beginE)
_ZN38_INTERNAL_0686a124_8_cache_cu_6c800cfc4cuda3std3__45__cpo5beginE:
	.zero		1
	.type		_ZN38_INTERNAL_0686a124_8_cache_cu_6c800cfc4cuda3std6ranges3__45__cpo6cbeginE,@object
	.size		_ZN38_INTERNAL_0686a124_8_cache_cu_6c800cfc4cuda3std6ranges3__45__cpo6cbeginE,(_ZN38_INTERNAL_0686a124_8_cache_cu_6c800cfc4cuda3std3__45__cpo6rbeginE - _ZN38_INTERNAL_0686a124_8_cache_cu_6c800cfc4cuda3std6ranges3__45__cpo6cbeginE)
_ZN38_INTERNAL_0686a124_8_cache_cu_6c800cfc4cuda3std6ranges3__45__cpo6cbeginE:
	.zero		1
	.type		_ZN38_INTERNAL_0686a124_8_cache_cu_6c800cfc4cuda3std3__45__cpo6rbeginE,@object
	.size		_ZN38_INTERNAL_0686a124_8_cache_cu_6c800cfc4cuda3std3__45__cpo6rbeginE,(_ZN38_INTERNAL_0686a124_8_cache_cu_6c800cfc4cuda3std6ranges3__45__cpo4nextE - _ZN38_INTERNAL_0686a124_8_cache_cu_6c800cfc4cuda3std3__45__cpo6rbeginE)
_ZN38_INTERNAL_0686a124_8_cache_cu_6c800cfc4cuda3std3__45__cpo6rbeginE:
	.zero		1
	.type		_ZN38_INTERNAL_0686a124_8_cache_cu_6c800cfc4cuda3std6ranges3__45__cpo4nextE,@object
	.size		_ZN38_INTERNAL_0686a124_8_cache_cu_6c800cfc4cuda3std6ranges3__45__cpo4nextE,(_ZN38_INTERNAL_0686a124_8_cache_cu_6c800cfc4cuda3std6ranges3__45__cpo4swapE - _ZN38_INTERNAL_0686a124_8_cache_cu_6c800cfc4cuda3std6ranges3__45__cpo4nextE)
_ZN38_INTERNAL_0686a124_8_cache_cu_6c800cfc4cuda3std6ranges3__45__cpo4nextE:
	.zero		1
	.type		_ZN38_INTERNAL_0686a124_8_cache_cu_6c800cfc4cuda3std6ranges3__45__cpo4swapE,@object
	.size		_ZN38_INTERNAL_0686a124_8_cache_cu_6c800cfc4cuda3std6ranges3__45__cpo4swapE,(_ZN38_INTERNAL_0686a124_8_cache_cu_6c800cfc4cuda3std3__420unreachable_sentinelE - _ZN38_INTERNAL_0686a124_8_cache_cu_6c800cfc4cuda3std6ranges3__45__cpo4swapE)
_ZN38_INTERNAL_0686a124_8_cache_cu_6c800cfc4cuda3std6ranges3__45__cpo4swapE:
	.zero		1
	.type		_ZN38_INTERNAL_0686a124_8_cache_cu_6c800cfc4cuda3std3__420unreachable_sentinelE,@object
	.size		_ZN38_INTERNAL_0686a124_8_cache_cu_6c800cfc4cuda3std3__420unreachable_sentinelE,(_ZN38_INTERNAL_0686a124_8_cache_cu_6c800cfc6thrust23THRUST_300001_SM_800_NS6system6detail10sequential3seqE - _ZN38_INTERNAL_0686a124_8_cache_cu_6c800cfc4cuda3std3__420unreachable_sentinelE)
_ZN38_INTERNAL_0686a124_8_cache_cu_6c800cfc4cuda3std3__420unreachable_sentinelE:
	.zero		1
	.type		_ZN38_INTERNAL_0686a124_8_cache_cu_6c800cfc6thrust23THRUST_300001_SM_800_NS6system6detail10sequential3seqE,@object
	.size		_ZN38_INTERNAL_0686a124_8_cache_cu_6c800cfc6thrust23THRUST_300001_SM_800_NS6system6detail10sequential3seqE,(_ZN38_INTERNAL_0686a124_8_cache_cu_6c800cfc4cuda3std3__45__cpo4cendE - _ZN38_INTERNAL_0686a124_8_cache_cu_6c800cfc6thrust23THRUST_300001_SM_800_NS6system6detail10sequential3seqE)
_ZN38_INTERNAL_0686a124_8_cache_cu_6c800cfc6thrust23THRUST_300001_SM_800_NS6system6detail10sequential3seqE:
	.zero		1
	.type		_ZN38_INTERNAL_0686a124_8_cache_cu_6c800cfc4cuda3std3__45__cpo4cendE,@object
	.size		_ZN38_INTERNAL_0686a124_8_cache_cu_6c800cfc4cuda3std3__45__cpo4cendE,(_ZN38_INTERNAL_0686a124_8_cache_cu_6c800cfc4cuda3std6ranges3__45__cpo9iter_swapE - _ZN38_INTERNAL_0686a124_8_cache_cu_6c800cfc4cuda3std3__45__cpo4cendE)
_ZN38_INTERNAL_0686a124_8_cache_cu_6c800cfc4cuda3std3__45__cpo4cendE:
	.zero		1
	.type		_ZN38_INTERNAL_0686a124_8_cache_cu_6c800cfc4cuda3std6ranges3__45__cpo9iter_swapE,@object
	.size		_ZN38_INTERNAL_0686a124_8_cache_cu_6c800cfc4cuda3std6ranges3__45__cpo9iter_swapE,(_ZN38_INTERNAL_0686a124_8_cache_cu_6c800cfc4cuda3std3__45__cpo5crendE - _ZN38_INTERNAL_0686a124_8_cache_cu_6c800cfc4cuda3std6ranges3__45__cpo9iter_swapE)
_ZN38_INTERNAL_0686a124_8_cache_cu_6c800cfc4cuda3std6ranges3__45__cpo9iter_swapE:
	.zero		1
	.type		_ZN38_INTERNAL_0686a124_8_cache_cu_6c800cfc4cuda3std3__45__cpo5crendE,@object
	.size		_ZN38_INTERNAL_0686a124_8_cache_cu_6c800cfc4cuda3std3__45__cpo5crendE,(_ZN38_INTERNAL_0686a124_8_cache_cu_6c800cfc4cuda3std6ranges3__45__cpo5cdataE - _ZN38_INTERNAL_0686a124_8_cache_cu_6c800cfc4cuda3std3__45__cpo5crendE)
_ZN38_INTERNAL_0686a124_8_cache_cu_6c800cfc4cuda3std3__45__cpo5crendE:
	.zero		1
	.type		_ZN38_INTERNAL_0686a124_8_cache_cu_6c800cfc4cuda3std6ranges3__45__cpo5cdataE,@object
	.size		_ZN38_INTERNAL_0686a124_8_cache_cu_6c800cfc4cuda3std6ranges3__45__cpo5cdataE,(_ZN38_INTERNAL_0686a124_8_cache_cu_6c800cfc4cuda3std6ranges3__45__cpo3endE - _ZN38_INTERNAL_0686a124_8_cache_cu_6c800cfc4cuda3std6ranges3__45__cpo5cdataE)
_ZN38_INTERNAL_0686a124_8_cache_cu_6c800cfc4cuda3std6ranges3__45__cpo5cdataE:
	.zero		1
	.type		_ZN38_INTERNAL_0686a124_8_cache_cu_6c800cfc4cuda3std6ranges3__45__cpo3endE,@object
	.size		_ZN38_INTERNAL_0686a124_8_cache_cu_6c800cfc4cuda3std6ranges3__45__cpo3endE,(_ZN38_INTERNAL_0686a124_8_cache_cu_6c800cfc4cuda3std3__419piecewise_constructE - _ZN38_INTERNAL_0686a124_8_cache_cu_6c800cfc4cuda3std6ranges3__45__cpo3endE)
_ZN38_INTERNAL_0686a124_8_cache_cu_6c800cfc4cuda3std6ranges3__45__cpo3endE:
	.zero		1
	.type		_ZN38_INTERNAL_0686a124_8_cache_cu_6c800cfc4cuda3std3__419piecewise_constructE,@object
	.size		_ZN38_INTERNAL_0686a124_8_cache_cu_6c800cfc4cuda3std3__419piecewise_constructE,(_ZN38_INTERNAL_0686a124_8_cache_cu_6c800cfc4cuda3std6ranges3__45__cpo5ssizeE - _ZN38_INTERNAL_0686a124_8_cache_cu_6c800cfc4cuda3std3__419piecewise_constructE)
_ZN38_INTERNAL_0686a124_8_cache_cu_6c800cfc4cuda3std3__419piecewise_constructE:
	.zero		1
	.type		_ZN38_INTERNAL_0686a124_8_cache_cu_6c800cfc4cuda3std6ranges3__45__cpo5ssizeE,@object
	.size		_ZN38_INTERNAL_0686a124_8_cache_cu_6c800cfc4cuda3std6ranges3__45__cpo5ssizeE,(_ZN38_INTERNAL_0686a124_8_cache_cu_6c800cfc4cuda3std3__45__cpo3endE - _ZN38_INTERNAL_0686a124_8_cache_cu_6c800cfc4cuda3std6ranges3__45__cpo5ssizeE)
_ZN38_INTERNAL_0686a124_8_cache_cu_6c800cfc4cuda3std6ranges3__45__cpo5ssizeE:
	.zero		1
	.type		_ZN38_INTERNAL_0686a124_8_cache_cu_6c800cfc4cuda3std3__45__cpo3endE,@object
	.size		_ZN38_INTERNAL_0686a124_8_cache_cu_6c800cfc4cuda3std3__45__cpo3endE,(_ZN38_INTERNAL_0686a124_8_cache_cu_6c800cfc4cuda3std6ranges3__45__cpo4cendE - _ZN38_INTERNAL_0686a124_8_cache_cu_6c800cfc4cuda3std3__45__cpo3endE)
_ZN38_INTERNAL_0686a124_8_cache_cu_6c800cfc4cuda3std3__45__cpo3endE:
	.zero		1
	.type		_ZN38_INTERNAL_0686a124_8_cache_cu_6c800cfc4cuda3std6ranges3__45__cpo4cendE,@object
	.size		_ZN38_INTERNAL_0686a124_8_cache_cu_6c800cfc4cuda3std6ranges3__45__cpo4cendE,(_ZN38_INTERNAL_0686a124_8_cache_cu_6c800cfc4cuda3std3__45__cpo4rendE - _ZN38_INTERNAL_0686a124_8_cache_cu_6c800cfc4cuda3std6ranges3__45__cpo4cendE)
_ZN38_INTERNAL_0686a124_8_cache_cu_6c800cfc4cuda3std6ranges3__45__cpo4cendE:
	.zero		1
	.type		_ZN38_INTERNAL_0686a124_8_cache_cu_6c800cfc4cuda3std3__45__cpo4rendE,@object
	.size		_ZN38_INTERNAL_0686a124_8_cache_cu_6c800cfc4cuda3std3__45__cpo4rendE,(_ZN38_INTERNAL_0686a124_8_cache_cu_6c800cfc4cuda3std6ranges3__45__cpo4prevE - _ZN38_INTERNAL_0686a124_8_cache_cu_6c800cfc4cuda3std3__45__cpo4rendE)
_ZN38_INTERNAL_0686a124_8_cache_cu_6c800cfc4cuda3std3__45__cpo4rendE:
	.zero		1
	.type		_ZN38_INTERNAL_0686a124_8_cache_cu_6c800cfc4cuda3std6ranges3__45__cpo4prevE,@object
	.size		_ZN38_INTERNAL_0686a124_8_cache_cu_6c800cfc4cuda3std6ranges3__45__cpo4prevE,(_ZN38_INTERNAL_0686a124_8_cache_cu_6c800cfc4cuda3std6ranges3__45__cpo9iter_moveE - _ZN38_INTERNAL_0686a124_8_cache_cu_6c800cfc4cuda3std6ranges3__45__cpo4prevE)
_ZN38_INTERNAL_0686a124_8_cache_cu_6c800cfc4cuda3std6ranges3__45__cpo4prevE:
	.zero		1
	.type		_ZN38_INTERNAL_0686a124_8_cache_cu_6c800cfc4cuda3std6ranges3__45__cpo9iter_moveE,@object
	.size		_ZN38_INTERNAL_0686a124_8_cache_cu_6c800cfc4cuda3std6ranges3__45__cpo9iter_moveE,(.L_13 - _ZN38_INTERNAL_0686a124_8_cache_cu_6c800cfc4cuda3std6ranges3__45__cpo9iter_moveE)
_ZN38_INTERNAL_0686a124_8_cache_cu_6c800cfc4cuda3std6ranges3__45__cpo9iter_moveE:
	.zero		1
.L_13:


//--------------------- .nv.shared._Z19fp16_to_q_kv_kernelILi8ELi8EEvPK6__halfPhPS0_S2_S3_S4_iii --------------------------
	.section	.nv.shared._Z19fp16_to_q_kv_kernelILi8ELi8EEvPK6__halfPhPS0_S2_S3_S4_iii,"aw",@nobits
	.sectionflags	@""
	.align	4
.nv.shared._Z19fp16_to_q_kv_kernelILi8ELi8EEvPK6__halfPhPS0_S2_S3_S4_iii:
	.zero		544


//--------------------- .nv.shared._Z19fp16_to_q_kv_kernelILi8ELi4EEvPK6__halfPhPS0_S2_S3_S4_iii --------------------------
	.section	.nv.shared._Z19fp16_to_q_kv_kernelILi8ELi4EEvPK6__halfPhPS0_S2_S3_S4_iii,"aw",@nobits
	.sectionflags	@""
	.align	4
.nv.shared._Z19fp16_to_q_kv_kernelILi8ELi4EEvPK6__halfPhPS0_S2_S3_S4_iii:
	.zero		832


//--------------------- .nv.shared._Z19fp16_to_q_kv_kernelILi4ELi4EEvPK6__halfPhPS0_S2_S3_S4_iii --------------------------
	.section	.nv.shared._Z19fp16_to_q_kv_kernelILi4ELi4EEvPK6__halfPhPS0_S2_S3_S4_iii,"aw",@nobits
	.sectionflags	@""
	.align	4
.nv.shared._Z19fp16_to_q_kv_kernelILi4ELi4EEvPK6__halfPhPS0_S2_S3_S4_iii:
	.zero		288


//--------------------- .nv.shared._Z25fp16_to_q_kv_paged_kernelILi8ELi8EEvPK6__halfPhPS0_S2_S3_S4_PKiS6_iiii --------------------------
	.section	.nv.shared._Z25fp16_to_q_kv_paged_kernelILi8ELi8EEvPK6__halfPhPS0_S2_S3_S4_PKiS6_iiii,"aw",@nobits
	.sectionflags	@""
	.align	4
.nv.shared._Z25fp16_to_q_kv_paged_kernelILi8ELi8EEvPK6__halfPhPS0_S2_S3_S4_PKiS6_iiii:
	.zero		544


//--------------------- .nv.shared._Z25fp16_to_q_kv_paged_kernelILi8ELi4EEvPK6__halfPhPS0_S2_S3_S4_PKiS6_iiii --------------------------
	.section	.nv.shared._Z25fp16_to_q_kv_paged_kernelILi8ELi4EEvPK6__halfPhPS0_S2_S3_S4_PKiS6_iiii,"aw",@nobits
	.sectionflags	@""
	.align	4
.nv.shared._Z25fp16_to_q_kv_paged_kernelILi8ELi4EEvPK6__halfPhPS0_S2_S3_S4_PKiS6_iiii:
	.zero		832


//--------------------- .nv.shared._Z25fp16_to_q_kv_paged_kernelILi4ELi4EEvPK6__halfPhPS0_S2_S3_S4_PKiS6_iiii --------------------------
	.section	.nv.shared._Z25fp16_to_q_kv_paged_kernelILi4ELi4EEvPK6__halfPhPS0_S2_S3_S4_PKiS6_iiii,"aw",@nobits
	.sectionflags	@""
	.align	4
.nv.shared._Z25fp16_to_q_kv_paged_kernelILi4ELi4EEvPK6__halfPhPS0_S2_S3_S4_PKiS6_iiii:
	.zero		288
